	.target	sm_90a

	.elftype	@"ET_EXEC"


//--------------------- .note.nv.tkinfo           --------------------------
	.section	.note.nv.tkinfo,"",@"SHT_NOTE"
	.sectionflags	@"SHF_NOTE_NV_TKINFO"
	.tkinfo
        /*0018*/ 	.word	0x00000002
        /*0030*/ 	.string	""
        /*0030*/ 	.string	"ptxas"
        /*0030*/ 	.string	"Cuda compilation tools, release 13.0, V13.0.88"
        /*0030*/ 	.string	"Build cuda_13.0.r13.0/compiler.36424714_0"
        /*0030*/ 	.string	"-arch sm_90a -m 64 "



//--------------------- .note.nv.cuinfo           --------------------------
	.section	.note.nv.cuinfo,"",@"SHT_NOTE"
	.sectionflags	@"SHF_NOTE_NV_CUINFO"
        /*0018*/ 	.short	0x0002
        /*001a*/ 	.short	0x005a
        /*001c*/ 	.short	0x0082
	.zero		2


//--------------------- .nv.info                  --------------------------
	.section	.nv.info,"",@"SHT_CUDA_INFO"
	.align	4


	//----- nvinfo : EIATTR_REGCOUNT
	.align		4
        /*0000*/ 	.byte	0x04, 0x2f
        /*0002*/ 	.short	(.L_15 - .L_14)
	.align		4
.L_14:
        /*0004*/ 	.word	index@(_ZN7cutlass13device_kernelINS_4gemm6kernel13GemmUniversalIN4cute5tupleIJiiiiEEENS1_10collective13CollectiveMmaINS1_34MainloopSm90TmaGmmaWarpSpecializedILi4ENS5_IJNS4_1CILi1EEESB_SB_EEENS1_35KernelTmaWarpSpecializedCooperativeEEENS5_IJNSA_ILi256EEENSA_ILi128EEENSA_ILi64EEEEEEfNS5_IJlSB_lEEEfSJ_NS4_8TiledMMAINS4_8MMA_AtomIJNS4_4SM904GMMA30MMA_64x128x8_F32TF32TF32_SS_TNILNSN_7ScaleInE1ELSP_1EEEEEENS4_6LayoutINS5_IJNSA_ILi2EEESB_SB_EEENS5_IJSB_NSA_ILi0EEESV_EEEEENS5_IJNS4_10UnderscoreESY_SY_EEEEENS4_13SM90_TMA_LOADENS4_14ComposedLayoutINS4_7SwizzleILi3ELi4ELi3EEENS4_18smem_ptr_flag_bitsILi32EEENSS_INS5_IJNSA_ILi8EEENSA_ILi32EEEEEENS5_IJS18_SB_EEEEEEEvNS4_8identityES11_S1C_vS1D_EENS_8epilogue10collective6detail29Sm90TmaWarpSpecializedAdapterINS1G_15DefaultEpilogueIfSJ_SJ_NS1F_6thread17LinearCombinationIfLi1EffLNS1K_9ScaleType4KindE0ELNS_15FloatRoundStyleE2EfEENS1_15EpilogueDefaultEEEEEvvEEEEvNT_6ParamsE)
        /*0008*/ 	.word	0x000000a8


	//----- nvinfo : EIATTR_FRAME_SIZE
	.align		4
.L_15:
        /*000c*/ 	.byte	0x04, 0x11
        /*000e*/ 	.short	(.L_17 - .L_16)
	.align		4
.L_16:
        /*0010*/ 	.word	index@(_ZN7cutlass13device_kernelINS_4gemm6kernel13GemmUniversalIN4cute5tupleIJiiiiEEENS1_10collective13CollectiveMmaINS1_34MainloopSm90TmaGmmaWarpSpecializedILi4ENS5_IJNS4_1CILi1EEESB_SB_EEENS1_35KernelTmaWarpSpecializedCooperativeEEENS5_IJNSA_ILi256EEENSA_ILi128EEENSA_ILi64EEEEEEfNS5_IJlSB_lEEEfSJ_NS4_8TiledMMAINS4_8MMA_AtomIJNS4_4SM904GMMA30MMA_64x128x8_F32TF32TF32_SS_TNILNSN_7ScaleInE1ELSP_1EEEEEENS4_6LayoutINS5_IJNSA_ILi2EEESB_SB_EEENS5_IJSB_NSA_ILi0EEESV_EEEEENS5_IJNS4_10UnderscoreESY_SY_EEEEENS4_13SM90_TMA_LOADENS4_14ComposedLayoutINS4_7SwizzleILi3ELi4ELi3EEENS4_18smem_ptr_flag_bitsILi32EEENSS_INS5_IJNSA_ILi8EEENSA_ILi32EEEEEENS5_IJS18_SB_EEEEEEEvNS4_8identityES11_S1C_vS1D_EENS_8epilogue10collective6detail29Sm90TmaWarpSpecializedAdapterINS1G_15DefaultEpilogueIfSJ_SJ_NS1F_6thread17LinearCombinationIfLi1EffLNS1K_9ScaleType4KindE0ELNS_15FloatRoundStyleE2EfEENS1_15EpilogueDefaultEEEEEvvEEEEvNT_6ParamsE)
        /*0014*/ 	.word	0x00000000


	//----- nvinfo : EIATTR_MIN_STACK_SIZE
	.align		4
.L_17:
        /*0018*/ 	.byte	0x04, 0x12
        /*001a*/ 	.short	(.L_19 - .L_18)
	.align		4
.L_18:
        /*001c*/ 	.word	index@(_ZN7cutlass13device_kernelINS_4gemm6kernel13GemmUniversalIN4cute5tupleIJiiiiEEENS1_10collective13CollectiveMmaINS1_34MainloopSm90TmaGmmaWarpSpecializedILi4ENS5_IJNS4_1CILi1EEESB_SB_EEENS1_35KernelTmaWarpSpecializedCooperativeEEENS5_IJNSA_ILi256EEENSA_ILi128EEENSA_ILi64EEEEEEfNS5_IJlSB_lEEEfSJ_NS4_8TiledMMAINS4_8MMA_AtomIJNS4_4SM904GMMA30MMA_64x128x8_F32TF32TF32_SS_TNILNSN_7ScaleInE1ELSP_1EEEEEENS4_6LayoutINS5_IJNSA_ILi2EEESB_SB_EEENS5_IJSB_NSA_ILi0EEESV_EEEEENS5_IJNS4_10UnderscoreESY_SY_EEEEENS4_13SM90_TMA_LOADENS4_14ComposedLayoutINS4_7SwizzleILi3ELi4ELi3EEENS4_18smem_ptr_flag_bitsILi32EEENSS_INS5_IJNSA_ILi8EEENSA_ILi32EEEEEENS5_IJS18_SB_EEEEEEEvNS4_8identityES11_S1C_vS1D_EENS_8epilogue10collective6detail29Sm90TmaWarpSpecializedAdapterINS1G_15DefaultEpilogueIfSJ_SJ_NS1F_6thread17LinearCombinationIfLi1EffLNS1K_9ScaleType4KindE0ELNS_15FloatRoundStyleE2EfEENS1_15EpilogueDefaultEEEEEvvEEEEvNT_6ParamsE)
        /*0020*/ 	.word	0x00000000
.L_19:


//--------------------- .nv.compat                --------------------------
	.section	.nv.compat,"",@"SHT_CUDA_COMPAT_INFO"
	.align	4
        /*0000*/ 	.byte	0x02, 0x09, 0x01, 0x00, 0x02, 0x02, 0x04, 0x00, 0x02, 0x05, 0x05, 0x00, 0x03, 0x07, 0x01, 0x01
        /*0010*/ 	.byte	0x02, 0x03, 0x01, 0x00, 0x02, 0x06, 0x01, 0x00, 0x04, 0x0b, 0x08, 0x00, 0x00, 0x00, 0x00, 0x00
        /*0020*/ 	.byte	0x00, 0x00, 0x00, 0x00


//--------------------- .nv.info._ZN7cutlass13device_kernelINS_4gemm6kernel13GemmUniversalIN4cute5tupleIJiiiiEEENS1_10collective13CollectiveMmaINS1_34MainloopSm90TmaGmmaWarpSpecializedILi4ENS5_IJNS4_1CILi1EEESB_SB_EEENS1_35KernelTmaWarpSpecializedCooperativeEEENS5_IJNSA_ILi256EEENSA_ILi128EEENSA_ILi64EEEEEEfNS5_IJlSB_lEEEfSJ_NS4_8TiledMMAINS4_8MMA_AtomIJNS4_4SM904GMMA30MMA_64x128x8_F32TF32TF32_SS_TNILNSN_7ScaleInE1ELSP_1EEEEEENS4_6LayoutINS5_IJNSA_ILi2EEESB_SB_EEENS5_IJSB_NSA_ILi0EEESV_EEEEENS5_IJNS4_10UnderscoreESY_SY_EEEEENS4_13SM90_TMA_LOADENS4_14ComposedLayoutINS4_7SwizzleILi3ELi4ELi3EEENS4_18smem_ptr_flag_bitsILi32EEENSS_INS5_IJNSA_ILi8EEENSA_ILi32EEEEEENS5_IJS18_SB_EEEEEEEvNS4_8identityES11_S1C_vS1D_EENS_8epilogue10collective6detail29Sm90TmaWarpSpecializedAdapterINS1G_15DefaultEpilogueIfSJ_SJ_NS1F_6thread17LinearCombinationIfLi1EffLNS1K_9ScaleType4KindE0ELNS_15FloatRoundStyleE2EfEENS1_15EpilogueDefaultEEEEEvvEEEEvNT_6ParamsE --------------------------
	.section	.nv.info._ZN7cutlass13device_kernelINS_4gemm6kernel13GemmUniversalIN4cute5tupleIJiiiiEEENS1_10collective13CollectiveMmaINS1_34MainloopSm90TmaGmmaWarpSpecializedILi4ENS5_IJNS4_1CILi1EEESB_SB_EEENS1_35KernelTmaWarpSpecializedCooperativeEEENS5_IJNSA_ILi256EEENSA_ILi128EEENSA_ILi64EEEEEEfNS5_IJlSB_lEEEfSJ_NS4_8TiledMMAINS4_8MMA_AtomIJNS4_4SM904GMMA30MMA_64x128x8_F32TF32TF32_SS_TNILNSN_7ScaleInE1ELSP_1EEEEEENS4_6LayoutINS5_IJNSA_ILi2EEESB_SB_EEENS5_IJSB_NSA_ILi0EEESV_EEEEENS5_IJNS4_10UnderscoreESY_SY_EEEEENS4_13SM90_TMA_LOADENS4_14ComposedLayoutINS4_7SwizzleILi3ELi4ELi3EEENS4_18smem_ptr_flag_bitsILi32EEENSS_INS5_IJNSA_ILi8EEENSA_ILi32EEEEEENS5_IJS18_SB_EEEEEEEvNS4_8identityES11_S1C_vS1D_EENS_8epilogue10collective6detail29Sm90TmaWarpSpecializedAdapterINS1G_15DefaultEpilogueIfSJ_SJ_NS1F_6thread17LinearCombinationIfLi1EffLNS1K_9ScaleType4KindE0ELNS_15FloatRoundStyleE2EfEENS1_15EpilogueDefaultEEEEEvvEEEEvNT_6ParamsE,"",@"SHT_CUDA_INFO"
	.sectionflags	@""
	.align	4


	//----- nvinfo : EIATTR_CUDA_API_VERSION
	.align		4
        /*0000*/ 	.byte	0x04, 0x37
        /*0002*/ 	.short	(.L_21 - .L_20)
.L_20:
        /*0004*/ 	.word	0x00000082


	//----- nvinfo : EIATTR_KPARAM_INFO
	.align		4
.L_21:
        /*0008*/ 	.byte	0x04, 0x17
        /*000a*/ 	.short	(.L_23 - .L_22)
.L_22:
        /*000c*/ 	.word	0x00000000
        /*0010*/ 	.short	0x0000
        /*0012*/ 	.short	0x0070
        /*0014*/ 	.byte	0x00, 0xf0, 0x01, 0x10


	//----- nvinfo : EIATTR_SPARSE_MMA_MASK
	.align		4
.L_23:
        /*0018*/ 	.byte	0x03, 0x50
        /*001a*/ 	.short	0x0000


	//----- nvinfo : EIATTR_MAXREG_COUNT
	.align		4
        /*001c*/ 	.byte	0x03, 0x1b
        /*001e*/ 	.short	0x00a8


	//----- nvinfo : EIATTR_NUM_BARRIERS
	.align		4
        /*0020*/ 	.byte	0x02, 0x4c
        /*0022*/ 	.byte	0x01
	.zero		1


	//----- nvinfo : EIATTR_EXTERNS
	.align		4
        /*0024*/ 	.byte	0x04, 0x0f
        /*0026*/ 	.short	(.L_25 - .L_24)


	//   ....[0]....
	.align		4
.L_24:
        /*0028*/ 	.word	index@(__assertfail)


	//----- nvinfo : EIATTR_MERCURY_ISA_VERSION
	.align		4
.L_25:
        /*002c*/ 	.byte	0x03, 0x5f
        /*002e*/ 	.short	0x0101


	//----- nvinfo : EIATTR_INT_WARP_WIDE_INSTR_OFFSETS
	.align		4
        /*0030*/ 	.byte	0x04, 0x31
        /*0032*/ 	.short	(.L_27 - .L_26)


	//   ....[0]....
.L_26:
        /*0034*/ 	.word	0x000003b0


	//   ....[1]....
        /*0038*/ 	.word	0x000003e0


	//   ....[2]....
        /*003c*/ 	.word	0x000004c0


	//----- nvinfo : EIATTR_COOP_GROUP_MASK_REGIDS
	.align		4
.L_27:
        /*0040*/ 	.byte	0x04, 0x29
        /*0042*/ 	.short	(.L_29 - .L_28)


	//   ....[0]....
.L_28:
        /*0044*/ 	.word	0xffffffff


	//   ....[1]....
        /*0048*/ 	.word	0xffffffff


	//   ....[2]....
        /*004c*/ 	.word	0xffffffff


	//   ....[3]....
        /*0050*/ 	.word	0xffffffff


	//   ....[4]....
        /*0054*/ 	.word	0xffffffff


	//----- nvinfo : EIATTR_COOP_GROUP_INSTR_OFFSETS
	.align		4
.L_29:
        /*0058*/ 	.byte	0x04, 0x28
        /*005a*/ 	.short	(.L_31 - .L_30)


	//   ....[0]....
.L_30:
        /*005c*/ 	.word	0x00000060


	//   ....[1]....
        /*0060*/ 	.word	0x00000070


	//   ....[2]....
        /*0064*/ 	.word	0x00000130


	//   ....[3]....
        /*0068*/ 	.word	0x000002c0


	//   ....[4]....
        /*006c*/ 	.word	0x00000f70


	//----- nvinfo : EIATTR_REG_RECONFIG
	.align		4
.L_31:
        /*0070*/ 	.byte	0x01, 0x54
	.zero		2


	//----- nvinfo : EIATTR_SYSCALL_OFFSETS
	.align		4
        /*0074*/ 	.byte	0x04, 0x46
        /*0076*/ 	.short	(.L_33 - .L_32)


	//   ....[0]....
.L_32:
        /*0078*/ 	.word	0x00001130


	//----- nvinfo : EIATTR_MBARRIER_INSTR_OFFSETS
	.align		4
.L_33:
        /*007c*/ 	.byte	0x04, 0x39
        /*007e*/ 	.short	(.L_35 - .L_34)


	//   ....[0]....
.L_34:
        /*0080*/ 	.word	0x00000230
        /*0084*/ 	.word	0x000000ff
        /*0088*/ 	.word	0x00000000
        /*008c*/ 	.short	0x0100
        /*008e*/ 	.byte	0x08
	.zero		1


	//   ....[1]....
        /*0090*/ 	.word	0x00000240
        /*0094*/ 	.word	0x000000ff
        /*0098*/ 	.word	0x00000020
        /*009c*/ 	.short	0x0100
        /*009e*/ 	.byte	0x08
	.zero		1


	//   ....[2]....
        /*00a0*/ 	.word	0x00000250
        /*00a4*/ 	.word	0x000000ff
        /*00a8*/ 	.word	0x00000008
        /*00ac*/ 	.short	0x0100
        /*00ae*/ 	.byte	0x08
	.zero		1


	//   ....[3]....
        /*00b0*/ 	.word	0x00000260
        /*00b4*/ 	.word	0x000000ff
        /*00b8*/ 	.word	0x00000028
        /*00bc*/ 	.short	0x0100
        /*00be*/ 	.byte	0x08
	.zero		1


	//   ....[4]....
        /*00c0*/ 	.word	0x00000270
        /*00c4*/ 	.word	0x000000ff
        /*00c8*/ 	.word	0x00000010
        /*00cc*/ 	.short	0x0100
        /*00ce*/ 	.byte	0x08
	.zero		1


	//   ....[5]....
        /*00d0*/ 	.word	0x00000280
        /*00d4*/ 	.word	0x000000ff
        /*00d8*/ 	.word	0x00000030
        /*00dc*/ 	.short	0x0100
        /*00de*/ 	.byte	0x08
	.zero		1


	//   ....[6]....
        /*00e0*/ 	.word	0x00000290
        /*00e4*/ 	.word	0x000000ff
        /*00e8*/ 	.word	0x00000018
        /*00ec*/ 	.short	0x0100
        /*00ee*/ 	.byte	0x08
	.zero		1


	//   ....[7]....
        /*00f0*/ 	.word	0x000002a0
        /*00f4*/ 	.word	0x000000ff
        /*00f8*/ 	.word	0x00000038
        /*00fc*/ 	.short	0x0100
        /*00fe*/ 	.byte	0x08
	.zero		1


	//   ....[8]....
        /*0100*/ 	.word	0x00000530
        /*0104*/ 	.word	0x000000ff
        /*0108*/ 	.word	0x00000050
        /*010c*/ 	.short	0x0100
        /*010e*/ 	.byte	0x06
	.zero		1


	//   ....[9]....
        /*0110*/ 	.word	0x00000590
        /*0114*/ 	.word	0x000000ff
        /*0118*/ 	.word	0x00000058
        /*011c*/ 	.short	0x0100
        /*011e*/ 	.byte	0x06
	.zero		1


	//   ....[10]....
        /*0120*/ 	.word	0x000011b0
        /*0124*/ 	.word	0x00000003
        /*0128*/ 	.word	0x00000000
        /*012c*/ 	.short	0x010a
        /*012e*/ 	.byte	0x3f
	.zero		1


	//   ....[11]....
        /*0130*/ 	.word	0x000011f0
        /*0134*/ 	.word	0x00000003
        /*0138*/ 	.word	0x00000000
        /*013c*/ 	.short	0x010a
        /*013e*/ 	.byte	0x3f
	.zero		1


	//   ....[12]....
        /*0140*/ 	.word	0x000019e0
        /*0144*/ 	.word	0x000000ff
        /*0148*/ 	.word	0x00000000
        /*014c*/ 	.short	0x010a
        /*014e*/ 	.byte	0x09
	.zero		1


	//   ....[13]....
        /*0150*/ 	.word	0x00001a20
        /*0154*/ 	.word	0x000000ff
        /*0158*/ 	.word	0x00000000
        /*015c*/ 	.short	0x010a
        /*015e*/ 	.byte	0x09
	.zero		1


	//   ....[14]....
        /*0160*/ 	.word	0x000020d0
        /*0164*/ 	.word	0x000000ff
        /*0168*/ 	.word	0x00000000
        /*016c*/ 	.short	0x0101
        /*016e*/ 	.byte	0x08
	.zero		1


	//   ....[15]....
        /*0170*/ 	.word	0x000022b0
        /*0174*/ 	.word	0x000000ff
        /*0178*/ 	.word	0x00000000
        /*017c*/ 	.short	0x0101
        /*017e*/ 	.byte	0x04
	.zero		1


	//   ....[16]....
        /*0180*/ 	.word	0x00009bc0
        /*0184*/ 	.word	0x0000000c
        /*0188*/ 	.word	0x00000020
        /*018c*/ 	.short	0x010a
        /*018e*/ 	.byte	0x3f
	.zero		1


	//   ....[17]....
        /*0190*/ 	.word	0x0000a040
        /*0194*/ 	.word	0x00000005
        /*0198*/ 	.word	0x00000058
        /*019c*/ 	.short	0x0101
        /*019e*/ 	.byte	0x3f
	.zero		1


	//   ....[18]....
        /*01a0*/ 	.word	0x0000a740
        /*01a4*/ 	.word	0x00000007
        /*01a8*/ 	.word	0x00000000
        /*01ac*/ 	.short	0x010a
        /*01ae*/ 	.byte	0x3f
	.zero		1


	//   ....[19]....
        /*01b0*/ 	.word	0x0000a7c0
        /*01b4*/ 	.word	0x00000006
        /*01b8*/ 	.word	0x00000000
        /*01bc*/ 	.short	0x010a
        /*01be*/ 	.byte	0x3f
	.zero		1


	//   ....[20]....
        /*01c0*/ 	.word	0x0000a850
        /*01c4*/ 	.word	0x00000007
        /*01c8*/ 	.word	0x00000000
        /*01cc*/ 	.short	0x010a
        /*01ce*/ 	.byte	0x3f
	.zero		1


	//   ....[21]....
        /*01d0*/ 	.word	0x0000a8e0
        /*01d4*/ 	.word	0x00000005
        /*01d8*/ 	.word	0x00000000
        /*01dc*/ 	.short	0x010a
        /*01de*/ 	.byte	0x3f
	.zero		1


	//   ....[22]....
        /*01e0*/ 	.word	0x0000a940
        /*01e4*/ 	.word	0x00000003
        /*01e8*/ 	.word	0x00000000
        /*01ec*/ 	.short	0x010a
        /*01ee*/ 	.byte	0x3f
	.zero		1


	//   ....[23]....
        /*01f0*/ 	.word	0x0000a9a0
        /*01f4*/ 	.word	0x00000004
        /*01f8*/ 	.word	0x00000000
        /*01fc*/ 	.short	0x010a
        /*01fe*/ 	.byte	0x3f
	.zero		1


	//   ....[24]....
        /*0200*/ 	.word	0x0000aa70
        /*0204*/ 	.word	0x0000000c
        /*0208*/ 	.word	0x00000020
        /*020c*/ 	.short	0x010a
        /*020e*/ 	.byte	0x3f
	.zero		1


	//   ....[25]....
        /*0210*/ 	.word	0x0000ab40
        /*0214*/ 	.word	0x00000007
        /*0218*/ 	.word	0x00000000
        /*021c*/ 	.short	0x010a
        /*021e*/ 	.byte	0x3f
	.zero		1


	//   ....[26]....
        /*0220*/ 	.word	0x0000ab90
        /*0224*/ 	.word	0x00000006
        /*0228*/ 	.word	0x00000000
        /*022c*/ 	.short	0x010a
        /*022e*/ 	.byte	0x3f
	.zero		1


	//   ....[27]....
        /*0230*/ 	.word	0x0000abe0
        /*0234*/ 	.word	0x00000007
        /*0238*/ 	.word	0x00000000
        /*023c*/ 	.short	0x010a
        /*023e*/ 	.byte	0x3f
	.zero		1


	//----- nvinfo : EIATTR_NUM_MBARRIERS
	.align		4
.L_35:
        /*0240*/ 	.byte	0x03, 0x38
        /*0242*/ 	.short	0x000a


	//----- nvinfo : EIATTR_EXIT_INSTR_OFFSETS
	.align		4
        /*0244*/ 	.byte	0x04, 0x1c
        /*0246*/ 	.short	(.L_37 - .L_36)


	//   ....[0]....
.L_36:
        /*0248*/ 	.word	0x000005e0


	//   ....[1]....
        /*024c*/ 	.word	0x00000ea0


	//   ....[2]....
        /*0250*/ 	.word	0x00009230


	//   ....[3]....
        /*0254*/ 	.word	0x00009860


	//   ....[4]....
        /*0258*/ 	.word	0x0000a930


	//----- nvinfo : EIATTR_MAX_THREADS
	.align		4
.L_37:
        /*025c*/ 	.byte	0x04, 0x05
        /*025e*/ 	.short	(.L_39 - .L_38)
.L_38:
        /*0260*/ 	.word	0x00000180
        /*0264*/ 	.word	0x00000001
        /*0268*/ 	.word	0x00000001


	//----- nvinfo : EIATTR_CRS_STACK_SIZE
	.align		4
.L_39:
        /*026c*/ 	.byte	0x04, 0x1e
        /*026e*/ 	.short	(.L_41 - .L_40)
.L_40:
        /*0270*/ 	.word	0x00000000


	//----- nvinfo : EIATTR_CBANK_PARAM_SIZE
	.align		4
.L_41:
        /*0274*/ 	.byte	0x03, 0x19
        /*0276*/ 	.short	0x0470


	//----- nvinfo : EIATTR_PARAM_CBANK
	.align		4
        /*0278*/ 	.byte	0x04, 0x0a
        /*027a*/ 	.short	(.L_43 - .L_42)
	.align		4
.L_42:
        /*027c*/ 	.word	index@(.nv.constant0._ZN7cutlass13device_kernelINS_4gemm6kernel13GemmUniversalIN4cute5tupleIJiiiiEEENS1_10collective13CollectiveMmaINS1_34MainloopSm90TmaGmmaWarpSpecializedILi4ENS5_IJNS4_1CILi1EEESB_SB_EEENS1_35KernelTmaWarpSpecializedCooperativeEEENS5_IJNSA_ILi256EEENSA_ILi128EEENSA_ILi64EEEEEEfNS5_IJlSB_lEEEfSJ_NS4_8TiledMMAINS4_8MMA_AtomIJNS4_4SM904GMMA30MMA_64x128x8_F32TF32TF32_SS_TNILNSN_7ScaleInE1ELSP_1EEEEEENS4_6LayoutINS5_IJNSA_ILi2EEESB_SB_EEENS5_IJSB_NSA_ILi0EEESV_EEEEENS5_IJNS4_10UnderscoreESY_SY_EEEEENS4_13SM90_TMA_LOADENS4_14ComposedLayoutINS4_7SwizzleILi3ELi4ELi3EEENS4_18smem_ptr_flag_bitsILi32EEENSS_INS5_IJNSA_ILi8EEENSA_ILi32EEEEEENS5_IJS18_SB_EEEEEEEvNS4_8identityES11_S1C_vS1D_EENS_8epilogue10collective6detail29Sm90TmaWarpSpecializedAdapterINS1G_15DefaultEpilogueIfSJ_SJ_NS1F_6thread17LinearCombinationIfLi1EffLNS1K_9ScaleType4KindE0ELNS_15FloatRoundStyleE2EfEENS1_15EpilogueDefaultEEEEEvvEEEEvNT_6ParamsE)
        /*0280*/ 	.short	0x0210
        /*0282*/ 	.short	0x0470


	//----- nvinfo : EIATTR_SW_WAR
	.align		4
.L_43:
        /*0284*/ 	.byte	0x04, 0x36
        /*0286*/ 	.short	(.L_45 - .L_44)
.L_44:
        /*0288*/ 	.word	0x00000008
.L_45:


//--------------------- .nv.callgraph             --------------------------
	.section	.nv.callgraph,"",@"SHT_CUDA_CALLGRAPH"
	.align	4
	.sectionentsize	8
	.align		4
        /*0000*/ 	.word	0x00000000
	.align		4
        /*0004*/ 	.word	0xffffffff
	.align		4
        /*0008*/ 	.word	index@(_ZN7cutlass13device_kernelINS_4gemm6kernel13GemmUniversalIN4cute5tupleIJiiiiEEENS1_10collective13CollectiveMmaINS1_34MainloopSm90TmaGmmaWarpSpecializedILi4ENS5_IJNS4_1CILi1EEESB_SB_EEENS1_35KernelTmaWarpSpecializedCooperativeEEENS5_IJNSA_ILi256EEENSA_ILi128EEENSA_ILi64EEEEEEfNS5_IJlSB_lEEEfSJ_NS4_8TiledMMAINS4_8MMA_AtomIJNS4_4SM904GMMA30MMA_64x128x8_F32TF32TF32_SS_TNILNSN_7ScaleInE1ELSP_1EEEEEENS4_6LayoutINS5_IJNSA_ILi2EEESB_SB_EEENS5_IJSB_NSA_ILi0EEESV_EEEEENS5_IJNS4_10UnderscoreESY_SY_EEEEENS4_13SM90_TMA_LOADENS4_14ComposedLayoutINS4_7SwizzleILi3ELi4ELi3EEENS4_18smem_ptr_flag_bitsILi32EEENSS_INS5_IJNSA_ILi8EEENSA_ILi32EEEEEENS5_IJS18_SB_EEEEEEEvNS4_8identityES11_S1C_vS1D_EENS_8epilogue10collective6detail29Sm90TmaWarpSpecializedAdapterINS1G_15DefaultEpilogueIfSJ_SJ_NS1F_6thread17LinearCombinationIfLi1EffLNS1K_9ScaleType4KindE0ELNS_15FloatRoundStyleE2EfEENS1_15EpilogueDefaultEEEEEvvEEEEvNT_6ParamsE)
	.align		4
        /*000c*/ 	.word	index@(__assertfail)
	.align		4
        /*0010*/ 	.word	0x00000000
	.align		4
        /*0014*/ 	.word	0xfffffffe
	.align		4
        /*0018*/ 	.word	0x00000000
	.align		4
        /*001c*/ 	.word	0xfffffffd
	.align		4
        /*0020*/ 	.word	0x00000000
	.align		4
        /*0024*/ 	.word	0xfffffffc


//--------------------- .nv.constant4             --------------------------
	.section	.nv.constant4,"a",@progbits
	.align	8
	.align		8
.nv.constant4:
        /*0000*/ 	.dword	__assertfail
	.align		8
        /*0008*/ 	.dword	__unnamed_1
	.align		8
        /*0010*/ 	.dword	_ZN40_INTERNAL_47eb4094_4_k_cu_672122e0_300014cuda3std3__45__cpo5beginE
	.align		8
        /*0018*/ 	.dword	_ZN40_INTERNAL_47eb4094_4_k_cu_672122e0_300014cuda3std3__45__cpo3endE
	.align		8
        /*0020*/ 	.dword	_ZN40_INTERNAL_47eb4094_4_k_cu_672122e0_300014cuda3std3__45__cpo6cbeginE
	.align		8
        /*0028*/ 	.dword	_ZN40_INTERNAL_47eb4094_4_k_cu_672122e0_300014cuda3std3__45__cpo4cendE
	.align		8
        /*0030*/ 	.dword	_ZN40_INTERNAL_47eb4094_4_k_cu_672122e0_300014cuda3std3__442_GLOBAL__N__47eb4094_4_k_cu_672122e0_300016ignoreE
	.align		8
        /*0038*/ 	.dword	_ZN40_INTERNAL_47eb4094_4_k_cu_672122e0_300014cuda3std3__419piecewise_constructE
	.align		8
        /*0040*/ 	.dword	_ZN40_INTERNAL_47eb4094_4_k_cu_672122e0_300014cuda3std3__48in_placeE
	.align		8
        /*0048*/ 	.dword	_ZN40_INTERNAL_47eb4094_4_k_cu_672122e0_300014cuda3std6ranges3__45__cpo4swapE
	.align		8
        /*0050*/ 	.dword	_ZN40_INTERNAL_47eb4094_4_k_cu_672122e0_300014cuda3std6ranges3__45__cpo9iter_moveE
	.align		8
        /*0058*/ 	.dword	_ZN40_INTERNAL_47eb4094_4_k_cu_672122e0_300014cute7productE
	.align		8
        /*0060*/ 	.dword	_ZN40_INTERNAL_47eb4094_4_k_cu_672122e0_300014cute1_E
	.align		8
        /*0068*/ 	.dword	$str$22
	.align		8
        /*0070*/ 	.dword	$str$23


//--------------------- .text._ZN7cutlass13device_kernelINS_4gemm6kernel13GemmUniversalIN4cute5tupleIJiiiiEEENS1_10collective13CollectiveMmaINS1_34MainloopSm90TmaGmmaWarpSpecializedILi4ENS5_IJNS4_1CILi1EEESB_SB_EEENS1_35KernelTmaWarpSpecializedCooperativeEEENS5_IJNSA_ILi256EEENSA_ILi128EEENSA_ILi64EEEEEEfNS5_IJlSB_lEEEfSJ_NS4_8TiledMMAINS4_8MMA_AtomIJNS4_4SM904GMMA30MMA_64x128x8_F32TF32TF32_SS_TNILNSN_7ScaleInE1ELSP_1EEEEEENS4_6LayoutINS5_IJNSA_ILi2EEESB_SB_EEENS5_IJSB_NSA_ILi0EEESV_EEEEENS5_IJNS4_10UnderscoreESY_SY_EEEEENS4_13SM90_TMA_LOADENS4_14ComposedLayoutINS4_7SwizzleILi3ELi4ELi3EEENS4_18smem_ptr_flag_bitsILi32EEENSS_INS5_IJNSA_ILi8EEENSA_ILi32EEEEEENS5_IJS18_SB_EEEEEEEvNS4_8identityES11_S1C_vS1D_EENS_8epilogue10collective6detail29Sm90TmaWarpSpecializedAdapterINS1G_15DefaultEpilogueIfSJ_SJ_NS1F_6thread17LinearCombinationIfLi1EffLNS1K_9ScaleType4KindE0ELNS_15FloatRoundStyleE2EfEENS1_15EpilogueDefaultEEEEEvvEEEEvNT_6ParamsE --------------------------
	.section	.text._ZN7cutlass13device_kernelINS_4gemm6kernel13GemmUniversalIN4cute5tupleIJiiiiEEENS1_10collective13CollectiveMmaINS1_34MainloopSm90TmaGmmaWarpSpecializedILi4ENS5_IJNS4_1CILi1EEESB_SB_EEENS1_35KernelTmaWarpSpecializedCooperativeEEENS5_IJNSA_ILi256EEENSA_ILi128EEENSA_ILi64EEEEEEfNS5_IJlSB_lEEEfSJ_NS4_8TiledMMAINS4_8MMA_AtomIJNS4_4SM904GMMA30MMA_64x128x8_F32TF32TF32_SS_TNILNSN_7ScaleInE1ELSP_1EEEEEENS4_6LayoutINS5_IJNSA_ILi2EEESB_SB_EEENS5_IJSB_NSA_ILi0EEESV_EEEEENS5_IJNS4_10UnderscoreESY_SY_EEEEENS4_13SM90_TMA_LOADENS4_14ComposedLayoutINS4_7SwizzleILi3ELi4ELi3EEENS4_18smem_ptr_flag_bitsILi32EEENSS_INS5_IJNSA_ILi8EEENSA_ILi32EEEEEENS5_IJS18_SB_EEEEEEEvNS4_8identityES11_S1C_vS1D_EENS_8epilogue10collective6detail29Sm90TmaWarpSpecializedAdapterINS1G_15DefaultEpilogueIfSJ_SJ_NS1F_6thread17LinearCombinationIfLi1EffLNS1K_9ScaleType4KindE0ELNS_15FloatRoundStyleE2EfEENS1_15EpilogueDefaultEEEEEvvEEEEvNT_6ParamsE,"ax",@progbits
	.align	128
.text._ZN7cutlass13device_kernelINS_4gemm6kernel13GemmUniversalIN4cute5tupleIJiiiiEEENS1_10collective13CollectiveMmaINS1_34MainloopSm90TmaGmmaWarpSpecializedILi4ENS5_IJNS4_1CILi1EEESB_SB_EEENS1_35KernelTmaWarpSpecializedCooperativeEEENS5_IJNSA_ILi256EEENSA_ILi128EEENSA_ILi64EEEEEEfNS5_IJlSB_lEEEfSJ_NS4_8TiledMMAINS4_8MMA_AtomIJNS4_4SM904GMMA30MMA_64x128x8_F32TF32TF32_SS_TNILNSN_7ScaleInE1ELSP_1EEEEEENS4_6LayoutINS5_IJNSA_ILi2EEESB_SB_EEENS5_IJSB_NSA_ILi0EEESV_EEEEENS5_IJNS4_10UnderscoreESY_SY_EEEEENS4_13SM90_TMA_LOADENS4_14ComposedLayoutINS4_7SwizzleILi3ELi4ELi3EEENS4_18smem_ptr_flag_bitsILi32EEENSS_INS5_IJNSA_ILi8EEENSA_ILi32EEEEEENS5_IJS18_SB_EEEEEEEvNS4_8identityES11_S1C_vS1D_EENS_8epilogue10collective6detail29Sm90TmaWarpSpecializedAdapterINS1G_15DefaultEpilogueIfSJ_SJ_NS1F_6thread17LinearCombinationIfLi1EffLNS1K_9ScaleType4KindE0ELNS_15FloatRoundStyleE2EfEENS1_15EpilogueDefaultEEEEEvvEEEEvNT_6ParamsE:
        .type           _ZN7cutlass13device_kernelINS_4gemm6kernel13GemmUniversalIN4cute5tupleIJiiiiEEENS1_10collective13CollectiveMmaINS1_34MainloopSm90TmaGmmaWarpSpecializedILi4ENS5_IJNS4_1CILi1EEESB_SB_EEENS1_35KernelTmaWarpSpecializedCooperativeEEENS5_IJNSA_ILi256EEENSA_ILi128EEENSA_ILi64EEEEEEfNS5_IJlSB_lEEEfSJ_NS4_8TiledMMAINS4_8MMA_AtomIJNS4_4SM904GMMA30MMA_64x128x8_F32TF32TF32_SS_TNILNSN_7ScaleInE1ELSP_1EEEEEENS4_6LayoutINS5_IJNSA_ILi2EEESB_SB_EEENS5_IJSB_NSA_ILi0EEESV_EEEEENS5_IJNS4_10UnderscoreESY_SY_EEEEENS4_13SM90_TMA_LOADENS4_14ComposedLayoutINS4_7SwizzleILi3ELi4ELi3EEENS4_18smem_ptr_flag_bitsILi32EEENSS_INS5_IJNSA_ILi8EEENSA_ILi32EEEEEENS5_IJS18_SB_EEEEEEEvNS4_8identityES11_S1C_vS1D_EENS_8epilogue10collective6detail29Sm90TmaWarpSpecializedAdapterINS1G_15DefaultEpilogueIfSJ_SJ_NS1F_6thread17LinearCombinationIfLi1EffLNS1K_9ScaleType4KindE0ELNS_15FloatRoundStyleE2EfEENS1_15EpilogueDefaultEEEEEvvEEEEvNT_6ParamsE,@function
        .size           _ZN7cutlass13device_kernelINS_4gemm6kernel13GemmUniversalIN4cute5tupleIJiiiiEEENS1_10collective13CollectiveMmaINS1_34MainloopSm90TmaGmmaWarpSpecializedILi4ENS5_IJNS4_1CILi1EEESB_SB_EEENS1_35KernelTmaWarpSpecializedCooperativeEEENS5_IJNSA_ILi256EEENSA_ILi128EEENSA_ILi64EEEEEEfNS5_IJlSB_lEEEfSJ_NS4_8TiledMMAINS4_8MMA_AtomIJNS4_4SM904GMMA30MMA_64x128x8_F32TF32TF32_SS_TNILNSN_7ScaleInE1ELSP_1EEEEEENS4_6LayoutINS5_IJNSA_ILi2EEESB_SB_EEENS5_IJSB_NSA_ILi0EEESV_EEEEENS5_IJNS4_10UnderscoreESY_SY_EEEEENS4_13SM90_TMA_LOADENS4_14ComposedLayoutINS4_7SwizzleILi3ELi4ELi3EEENS4_18smem_ptr_flag_bitsILi32EEENSS_INS5_IJNSA_ILi8EEENSA_ILi32EEEEEENS5_IJS18_SB_EEEEEEEvNS4_8identityES11_S1C_vS1D_EENS_8epilogue10collective6detail29Sm90TmaWarpSpecializedAdapterINS1G_15DefaultEpilogueIfSJ_SJ_NS1F_6thread17LinearCombinationIfLi1EffLNS1K_9ScaleType4KindE0ELNS_15FloatRoundStyleE2EfEENS1_15EpilogueDefaultEEEEEvvEEEEvNT_6ParamsE,(.L_x_320 - _ZN7cutlass13device_kernelINS_4gemm6kernel13GemmUniversalIN4cute5tupleIJiiiiEEENS1_10collective13CollectiveMmaINS1_34MainloopSm90TmaGmmaWarpSpecializedILi4ENS5_IJNS4_1CILi1EEESB_SB_EEENS1_35KernelTmaWarpSpecializedCooperativeEEENS5_IJNSA_ILi256EEENSA_ILi128EEENSA_ILi64EEEEEEfNS5_IJlSB_lEEEfSJ_NS4_8TiledMMAINS4_8MMA_AtomIJNS4_4SM904GMMA30MMA_64x128x8_F32TF32TF32_SS_TNILNSN_7ScaleInE1ELSP_1EEEEEENS4_6LayoutINS5_IJNSA_ILi2EEESB_SB_EEENS5_IJSB_NSA_ILi0EEESV_EEEEENS5_IJNS4_10UnderscoreESY_SY_EEEEENS4_13SM90_TMA_LOADENS4_14ComposedLayoutINS4_7SwizzleILi3ELi4ELi3EEENS4_18smem_ptr_flag_bitsILi32EEENSS_INS5_IJNSA_ILi8EEENSA_ILi32EEEEEENS5_IJS18_SB_EEEEEEEvNS4_8identityES11_S1C_vS1D_EENS_8epilogue10collective6detail29Sm90TmaWarpSpecializedAdapterINS1G_15DefaultEpilogueIfSJ_SJ_NS1F_6thread17LinearCombinationIfLi1EffLNS1K_9ScaleType4KindE0ELNS_15FloatRoundStyleE2EfEENS1_15EpilogueDefaultEEEEEvvEEEEvNT_6ParamsE)
        .other          _ZN7cutlass13device_kernelINS_4gemm6kernel13GemmUniversalIN4cute5tupleIJiiiiEEENS1_10collective13CollectiveMmaINS1_34MainloopSm90TmaGmmaWarpSpecializedILi4ENS5_IJNS4_1CILi1EEESB_SB_EEENS1_35KernelTmaWarpSpecializedCooperativeEEENS5_IJNSA_ILi256EEENSA_ILi128EEENSA_ILi64EEEEEEfNS5_IJlSB_lEEEfSJ_NS4_8TiledMMAINS4_8MMA_AtomIJNS4_4SM904GMMA30MMA_64x128x8_F32TF32TF32_SS_TNILNSN_7ScaleInE1ELSP_1EEEEEENS4_6LayoutINS5_IJNSA_ILi2EEESB_SB_EEENS5_IJSB_NSA_ILi0EEESV_EEEEENS5_IJNS4_10UnderscoreESY_SY_EEEEENS4_13SM90_TMA_LOADENS4_14ComposedLayoutINS4_7SwizzleILi3ELi4ELi3EEENS4_18smem_ptr_flag_bitsILi32EEENSS_INS5_IJNSA_ILi8EEENSA_ILi32EEEEEENS5_IJS18_SB_EEEEEEEvNS4_8identityES11_S1C_vS1D_EENS_8epilogue10collective6detail29Sm90TmaWarpSpecializedAdapterINS1G_15DefaultEpilogueIfSJ_SJ_NS1F_6thread17LinearCombinationIfLi1EffLNS1K_9ScaleType4KindE0ELNS_15FloatRoundStyleE2EfEENS1_15EpilogueDefaultEEEEEvvEEEEvNT_6ParamsE,@"STO_CUDA_ENTRY STV_DEFAULT"
_ZN7cutlass13device_kernelINS_4gemm6kernel13GemmUniversalIN4cute5tupleIJiiiiEEENS1_10collective13CollectiveMmaINS1_34MainloopSm90TmaGmmaWarpSpecializedILi4ENS5_IJNS4_1CILi1EEESB_SB_EEENS1_35KernelTmaWarpSpecializedCooperativeEEENS5_IJNSA_ILi256EEENSA_ILi128EEENSA_ILi64EEEEEEfNS5_IJlSB_lEEEfSJ_NS4_8TiledMMAINS4_8MMA_AtomIJNS4_4SM904GMMA30MMA_64x128x8_F32TF32TF32_SS_TNILNSN_7ScaleInE1ELSP_1EEEEEENS4_6LayoutINS5_IJNSA_ILi2EEESB_SB_EEENS5_IJSB_NSA_ILi0EEESV_EEEEENS5_IJNS4_10UnderscoreESY_SY_EEEEENS4_13SM90_TMA_LOADENS4_14ComposedLayoutINS4_7SwizzleILi3ELi4ELi3EEENS4_18smem_ptr_flag_bitsILi32EEENSS_INS5_IJNSA_ILi8EEENSA_ILi32EEEEEENS5_IJS18_SB_EEEEEEEvNS4_8identityES11_S1C_vS1D_EENS_8epilogue10collective6detail29Sm90TmaWarpSpecializedAdapterINS1G_15DefaultEpilogueIfSJ_SJ_NS1F_6thread17LinearCombinationIfLi1EffLNS1K_9ScaleType4KindE0ELNS_15FloatRoundStyleE2EfEENS1_15EpilogueDefaultEEEEEvvEEEEvNT_6ParamsE:
[----:B------:R-:W0:Y:S01]  /*0000*/  LDC R1, c[0x0][0x28] ;  /* 0x00000a00ff017b82 */ /* 0x000e220000000800 */
[----:B------:R-:W1:Y:S01]  /*0010*/  S2R R18, SR_TID.X ;  /* 0x0000000000127919 */ /* 0x000e620000002100 */
[----:B------:R-:W-:Y:S01]  /*0020*/  ELECT P0, URZ, PT ;  /* 0x00000000003f782f */ /* 0x000fe20003800000 */
[----:B------:R-:W-:Y:S01]  /*0030*/  BSSY B0, `(.L_x_0) ;  /* 0x000000f000007945 */ /* 0x000fe20003800000 */
[--C-:B-1----:R-:W-:Y:S02]  /*0040*/  SHF.R.U32.HI R0, RZ, 0x5, R18.reuse ;  /* 0x00000005ff007819 */ /* 0x102fe40000011612 */
[----:B------:R-:W-:-:S03]  /*0050*/  SHF.R.U32.HI R22, RZ, 0x7, R18 ;  /* 0x00000007ff167819 */ /* 0x000fc60000011612 */
[----:B------:R-:W1:Y:S04]  /*0060*/  SHFL.IDX PT, R5, R0, RZ, 0x1f ;  /* 0x00001fff00057589 */ /* 0x000e6800000e0000 */
[----:B------:R2:W3:Y:S01]  /*0070*/  SHFL.IDX PT, R8, R22, RZ, 0x1f ;  /* 0x00001fff16087589 */ /* 0x0004e200000e0000 */
[----:B-1----:R-:W-:-:S13]  /*0080*/  ISETP.NE.OR P0, PT, R5, RZ, !P0 ;  /* 0x000000ff0500720c */ /* 0x002fda0004705670 */
[----:B0-23--:R-:W-:Y:S05]  /*0090*/  @P0 BRA `(.L_x_1) ;  /* 0x0000000000200947 */ /* 0x00dfea0003800000 */
[----:B------:R-:W-:Y:S02]  /*00a0*/  ULDC.64 UR4, c[0x0][0x198] ;  /* 0x0000660000047ab9 */ /* 0x000fe40000000a00 */
[----:B------:R-:W-:Y:S02]  /*00b0*/  UIADD3 UR6, UP0, UR4, 0xf0, URZ ;  /* 0x000000f004067890 */ /* 0x000fe4000ff1e03f */
[----:B------:R-:W-:Y:S02]  /*00c0*/  UIADD3 UR4, UP1, UR4, 0x1f0, URZ ;  /* 0x000001f004047890 */ /* 0x000fe4000ff3e03f */
[----:B------:R-:W-:Y:S02]  /*00d0*/  UIADD3.X UR7, URZ, UR5, URZ, UP0, !UPT ;  /* 0x000000053f077290 */ /* 0x000fe400087fe43f */
[----:B------:R-:W-:-:S07]  /*00e0*/  UIADD3.X UR5, URZ, UR5, URZ, UP1, !UPT ;  /* 0x000000053f057290 */ /* 0x000fce0008ffe43f */
[----:B------:R0:W-:Y:S02]  /*00f0*/  UTMACCTL.PF [UR6] ;  /* 0x00000000060079b9 */ /* 0x0001e40008040000 */
[----:B------:R0:W-:Y:S02]  /*0100*/  UTMACCTL.PF [UR4] ;  /* 0x00000000040079b9 */ /* 0x0001e40008040000 */
[----:B0-----:R-:W-:Y:S01]  /*0110*/  NOP ;  /* 0x0000000000007918 */ /* 0x001fe20000000000 */
.L_x_1:
[----:B------:R-:W-:Y:S05]  /*0120*/  BSYNC B0 ;  /* 0x0000000000007941 */ /* 0x000fea0003800000 */
.L_x_0:
[----:B------:R-:W0:Y:S02]  /*0130*/  SHFL.IDX PT, R2, R0, RZ, 0x1f ;  /* 0x00001fff00027589 */ /* 0x000e2400000e0000 */
[----:B0-----:R-:W-:-:S13]  /*0140*/  ISETP.NE.AND P0, PT, R2, RZ, PT ;  /* 0x000000ff0200720c */ /* 0x001fda0003f05270 */
[----:B------:R-:W-:Y:S05]  /*0150*/  @P0 BRA `(.L_x_2) ;  /* 0x0000000000580947 */ /* 0x000fea0003800000 */
[----:B------:R-:W0:Y:S01]  /*0160*/  S2UR UR8, SR_CgaCtaId ;  /* 0x00000000000879c3 */ /* 0x000e220000008800 */
[----:B------:R-:W-:Y:S01]  /*0170*/  UMOV UR4, 0x400 ;  /* 0x0000040000047882 */ /* 0x000fe20000000000 */
[----:B------:R-:W-:Y:S01]  /*0180*/  UMOV UR5, 0x1 ;  /* 0x0000000100057882 */ /* 0x000fe20000000000 */
[----:B------:R-:W-:Y:S01]  /*0190*/  UMOV UR6, 0x100 ;  /* 0x0000010000067882 */ /* 0x000fe20000000000 */
[----:B------:R-:W-:Y:S01]  /*01a0*/  ELECT P0, URZ, PT ;  /* 0x00000000003f782f */ /* 0x000fe20003800000 */
[----:B------:R-:W-:-:S04]  /*01b0*/  UIADD3 UR6, -UR6, 0x100000, URZ ;  /* 0x0010000006067890 */ /* 0x000fc8000fffe13f */
[----:B------:R-:W-:Y:S02]  /*01c0*/  USHF.L.U32 UR7, UR6, 0xb, URZ ;  /* 0x0000000b06077899 */ /* 0x000fe4000800063f */
[----:B------:R-:W-:Y:S02]  /*01d0*/  USHF.L.U32 UR6, UR6, 0x1, URZ ;  /* 0x0000000106067899 */ /* 0x000fe4000800063f */
[----:B0-----:R-:W-:Y:S02]  /*01e0*/  ULEA UR8, UR8, UR4, 0x18 ;  /* 0x0000000408087291 */ /* 0x001fe4000f8ec03f */
[----:B------:R-:W-:-:S04]  /*01f0*/  UIADD3 UR4, -UR5, 0x100000, URZ ;  /* 0x0010000005047890 */ /* 0x000fc8000fffe13f */
[----:B------:R-:W-:Y:S02]  /*0200*/  USHF.L.U32 UR5, UR4, 0xb, URZ ;  /* 0x0000000b04057899 */ /* 0x000fe4000800063f */
[----:B------:R-:W-:Y:S01]  /*0210*/  USHF.L.U32 UR4, UR4, 0x1, URZ ;  /* 0x0000000104047899 */ /* 0x000fe2000800063f */
[----:B------:R-:W0:Y:S11]  /*0220*/  FENCE.VIEW.ASYNC.S ;  /* 0x00000000000073c6 */ /* 0x000e360000000000 */
[----:B0-----:R0:W1:Y:S01]  /*0230*/  SYNCS.EXCH.64 URZ, [UR8], UR4 ;  /* 0x00000004083f75b2 */ /* 0x0010620008000100 */
[----:B------:R0:W2:Y:S01]  /*0240*/  SYNCS.EXCH.64 URZ, [UR8+0x20], UR6 ;  /* 0x00002006083f75b2 */ /* 0x0000a20008000100 */
[----:B------:R0:W3:Y:S01]  /*0250*/  SYNCS.EXCH.64 URZ, [UR8+0x8], UR4 ;  /* 0x00000804083f75b2 */ /* 0x0000e20008000100 */
[----:B------:R0:W4:Y:S01]  /*0260*/  SYNCS.EXCH.64 URZ, [UR8+0x28], UR6 ;  /* 0x00002806083f75b2 */ /* 0x0001220008000100 */
[----:B------:R0:W0:Y:S01]  /*0270*/  SYNCS.EXCH.64 URZ, [UR8+0x10], UR4 ;  /* 0x00001004083f75b2 */ /* 0x0000220008000100 */
[----:B------:R0:W0:Y:S01]  /*0280*/  SYNCS.EXCH.64 URZ, [UR8+0x30], UR6 ;  /* 0x00003006083f75b2 */ /* 0x0000220008000100 */
[----:B------:R0:W0:Y:S01]  /*0290*/  SYNCS.EXCH.64 URZ, [UR8+0x18], UR4 ;  /* 0x00001804083f75b2 */ /* 0x0000220008000100 */
[----:B------:R0:W0:Y:S01]  /*02a0*/  SYNCS.EXCH.64 URZ, [UR8+0x38], UR6 ;  /* 0x00003806083f75b2 */ /* 0x0000220008000100 */
[----:B------:R-:W-:Y:S01]  /*02b0*/  NOP ;  /* 0x0000000000007918 */ /* 0x000fe20000000000 */
.L_x_2:
[----:B------:R-:W5:Y:S01]  /*02c0*/  SHFL.IDX PT, R0, R0, RZ, 0x1f ;  /* 0x00001fff00007589 */ /* 0x000f6200000e0000 */
[----:B------:R-:W1:Y:S01]  /*02d0*/  LDC R2, c[0x0][0x65c] ;  /* 0x00019700ff027b82 */ /* 0x000e620000000800 */
[----:B------:R-:W-:Y:S02]  /*02e0*/  ELECT P0, URZ, PT ;  /* 0x00000000003f782f */ /* 0x000fe40003800000 */
[----:B------:R-:W-:Y:S01]  /*02f0*/  SHF.R.S32.HI R6, RZ, 0x1f, R5 ;  /* 0x0000001fff067819 */ /* 0x000fe20000011405 */
[----:B------:R-:W2:Y:S01]  /*0300*/  S2R R3, SR_CTAID.Y ;  /* 0x0000000000037919 */ /* 0x000ea20000002600 */
[----:B0-----:R-:W-:Y:S01]  /*0310*/  UMOV UR4, 0x20 ;  /* 0x0000002000047882 */ /* 0x001fe20000000000 */
[----:B------:R-:W-:Y:S01]  /*0320*/  ISETP.NE.AND P2, PT, R8, RZ, PT ;  /* 0x000000ff0800720c */ /* 0x000fe20003f45270 */
[----:B------:R-:W-:Y:S01]  /*0330*/  NOP ;  /* 0x0000000000007918 */ /* 0x000fe20000000000 */
[----:B------:R-:W0:Y:S01]  /*0340*/  S2R R4, SR_CTAID.X ;  /* 0x0000000000047919 */ /* 0x000e220000002500 */
[----:B------:R-:W-:Y:S01]  /*0350*/  LEA.HI R6, R6, R5, RZ, 0x2 ;  /* 0x0000000506067211 */ /* 0x000fe200078f10ff */
[----:B------:R-:W-:Y:S01]  /*0360*/  NOP ;  /* 0x0000000000007918 */ /* 0x000fe20000000000 */
[----:B-----5:R-:W-:-:S02]  /*0370*/  ISETP.NE.OR P0, PT, R0, RZ, !P0 ;  /* 0x000000ff0000720c */ /* 0x020fc40004705670 */
[----:B-1----:R-:W-:-:S04]  /*0380*/  ISETP.NE.AND P3, PT, R2, 0x1, PT ;  /* 0x000000010200780c */ /* 0x002fc80003f65270 */
[----:B------:R-:W-:Y:S02]  /*0390*/  P2R R0, PR, RZ, 0x8 ;  /* 0x00000008ff007803 */ /* 0x000fe40000000000 */
[----:B------:R-:W-:-:S05]  /*03a0*/  LOP3.LUT R0, R6, 0xfffffffc, RZ, 0xc0, !PT ;  /* 0xfffffffc06007812 */ /* 0x000fca00078ec0ff */
[----:B------:R-:W-:Y:S01]  /*03b0*/  VOTEU.ALL UP0, P0 ;  /* 0x00000000003f7886 */ /* 0x000fe20000000000 */
[----:B------:R-:W-:Y:S01]  /*03c0*/  IMAD.IADD R0, R5, 0x1, -R0 ;  /* 0x0000000105007824 */ /* 0x000fe200078e0a00 */
[----:B------:R-:W0:Y:S01]  /*03d0*/  @P3 LDC R17, c[0x0][0x10] ;  /* 0x00000400ff113b82 */ /* 0x000e220000000800 */
[----:B------:R-:W-:Y:S01]  /*03e0*/  VOTEU.ALL UP1, P0 ;  /* 0x00000000003f7886 */ /* 0x000fe20000020000 */
[----:B------:R-:W-:Y:S01]  /*03f0*/  @P3 MOV R7, RZ ;  /* 0x000000ff00073202 */ /* 0x000fe20000000f00 */
[----:B------:R-:W-:Y:S01]  /*0400*/  @!UP0 UMOV UR6, 0x400 ;  /* 0x0000040000068882 */ /* 0x000fe20000000000 */
[----:B------:R-:W-:-:S04]  /*0410*/  @!UP0 UIADD3 UR4, -UR4, 0x100000, URZ ;  /* 0x0010000004048890 */ /* 0x000fc8000fffe13f */
[----:B------:R-:W-:Y:S02]  /*0420*/  @!UP0 USHF.L.U32 UR5, UR4, 0xb, URZ ;  /* 0x0000000b04058899 */ /* 0x000fe4000800063f */
[----:B------:R-:W-:Y:S01]  /*0430*/  @!UP0 USHF.L.U32 UR4, UR4, 0x1, URZ ;  /* 0x0000000104048899 */ /* 0x000fe2000800063f */
[----:B--2---:R-:W-:Y:S01]  /*0440*/  @P3 IMAD.MOV.U32 R6, RZ, RZ, R3 ;  /* 0x000000ffff063224 */ /* 0x004fe200078e0003 */
[----:B------:R-:W-:Y:S01]  /*0450*/  @P3 MOV R11, RZ ;  /* 0x000000ff000b3202 */ /* 0x000fe20000000f00 */
[----:B------:R-:W-:Y:S01]  /*0460*/  IMAD.MOV.U32 R5, RZ, RZ, RZ ;  /* 0x000000ffff057224 */ /* 0x000fe200078e00ff */
[----:B------:R-:W1:Y:S08]  /*0470*/  @!UP0 S2UR UR7, SR_CgaCtaId ;  /* 0x00000000000789c3 */ /* 0x000e700000008800 */
[----:B------:R-:W2:Y:S01]  /*0480*/  @!P3 LDC R9, c[0x0][0xc] ;  /* 0x00000300ff09bb82 */ /* 0x000ea20000000800 */
[----:B0-----:R-:W-:-:S04]  /*0490*/  @P3 IMAD.WIDE.U32 R16, R4, R17, R6 ;  /* 0x0000001104103225 */ /* 0x001fc800078e0006 */
[----:B------:R-:W-:Y:S01]  /*04a0*/  @P3 IMAD.IADD R17, R17, 0x1, R11 ;  /* 0x0000000111113824 */ /* 0x000fe200078e020b */
[----:B-1----:R-:W-:Y:S01]  /*04b0*/  @!UP0 ULEA UR6, UR7, UR6, 0x18 ;  /* 0x0000000607068291 */ /* 0x002fe2000f8ec03f */
[----:B------:R-:W-:Y:S01]  /*04c0*/  VOTEU.ALL UP0, P0 ;  /* 0x00000000003f7886 */ /* 0x000fe20000000000 */
[----:B------:R-:W-:-:S04]  /*04d0*/  ISETP.NE.AND P0, PT, R0, 0x3, PT ;  /* 0x000000030000780c */ /* 0x000fc80003f05270 */
[----:B------:R-:W-:Y:S01]  /*04e0*/  ISETP.EQ.OR P0, PT, R0, RZ, !P0 ;  /* 0x000000ff0000720c */ /* 0x000fe20004702670 */
[----:B--2---:R-:W-:-:S03]  /*04f0*/  @!P3 IMAD.WIDE.U32 R6, R9, R3, R4 ;  /* 0x000000030906b225 */ /* 0x004fc600078e0004 */
[C---:B------:R-:W-:Y:S01]  /*0500*/  ISETP.EQ.AND P0, PT, R8.reuse, RZ, P0 ;  /* 0x000000ff0800720c */ /* 0x040fe20000702270 */
[----:B------:R-:W-:Y:S01]  /*0510*/  VIADD R8, R8, 0xffffffff ;  /* 0xffffffff08087836 */ /* 0x000fe20000000000 */
[----:B------:R-:W0:Y:S02]  /*0520*/  FENCE.VIEW.ASYNC.S ;  /* 0x00000000000073c6 */ /* 0x000e240000000000 */
[----:B0-----:R0:W3:Y:S01]  /*0530*/  @!UP0 SYNCS.EXCH.64 URZ, [UR6+0x50], UR4 ;  /* 0x00005004063f85b2 */ /* 0x0010e20008000100 */
[----:B------:R-:W-:Y:S01]  /*0540*/  @!P3 IMAD.MOV.U32 R16, RZ, RZ, R6 ;  /* 0x000000ffff10b224 */ /* 0x000fe200078e0006 */
[----:B------:R-:W-:Y:S02]  /*0550*/  SEL R19, RZ, 0x1, !P0 ;  /* 0x00000001ff137807 */ /* 0x000fe40004000000 */
[----:B------:R-:W-:Y:S02]  /*0560*/  ISETP.GE.U32.AND P1, PT, R8, 0x2, PT ;  /* 0x000000020800780c */ /* 0x000fe40003f26070 */
[----:B------:R-:W-:-:S02]  /*0570*/  @!P3 MOV R17, R7 ;  /* 0x000000070011b202 */ /* 0x000fc40000000f00 */
[----:B------:R-:W-:Y:S01]  /*0580*/  SEL R19, R19, 0x2, P1 ;  /* 0x0000000213137807 */ /* 0x000fe20000800000 */
[----:B------:R0:W3:Y:S01]  /*0590*/  @!UP1 SYNCS.EXCH.64 URZ, [UR6+0x58], UR4 ;  /* 0x00005804063f95b2 */ /* 0x0000e20008000100 */
[----:B------:R-:W-:Y:S01]  /*05a0*/  NOP ;  /* 0x0000000000007918 */ /* 0x000fe20000000000 */
[----:B---34-:R-:W-:Y:S06]  /*05b0*/  BAR.SYNC.DEFER_BLOCKING 0x0 ;  /* 0x0000000000007b1d */ /* 0x018fec0000010000 */
[----:B------:R-:W-:Y:S05]  /*05c0*/  @!P2 BRA `(.L_x_3) ;  /* 0x0000008c001ca947 */ /* 0x000fea0003800000 */
[----:B------:R-:W-:-:S13]  /*05d0*/  ISETP.GT.U32.AND P0, PT, R8, 0x1, PT ;  /* 0x000000010800780c */ /* 0x000fda0003f04070 */
[----:B0-----:R-:W-:Y:S05]  /*05e0*/  @P0 EXIT ;  /* 0x000000000000094d */ /* 0x001fea0003800000 */
[----:B------:R-:W-:Y:S01]  /*05f0*/  ULDC.64 UR4, c[0x0][0x650] ;  /* 0x0001940000047ab9 */ /* 0x000fe20000000a00 */
[----:B------:R-:W-:Y:S01]  /*0600*/  PRMT R0, RZ, 0x7610, R0 ;  /* 0x00007610ff007816 */ /* 0x000fe20000000000 */
[----:B------:R-:W-:Y:S01]  /*0610*/  IMAD.MOV.U32 R152, RZ, RZ, -0x1 ;  /* 0xffffffffff987424 */ /* 0x000fe200078e00ff */
[----:B------:R-:W-:Y:S01]  /*0620*/  ISETP.GE.U32.AND P0, PT, R16, UR4, PT ;  /* 0x0000000410007c0c */ /* 0x000fe2000bf06070 */
[----:B------:R-:W-:Y:S01]  /*0630*/  IMAD.MOV.U32 R153, RZ, RZ, -0x1 ;  /* 0xffffffffff997424 */ /* 0x000fe200078e00ff */
[----:B------:R-:W-:Y:S02]  /*0640*/  MOV R23, 0xffffffff ;  /* 0xffffffff00177802 */ /* 0x000fe40000000f00 */
[----:B------:R-:W-:-:S13]  /*0650*/  ISETP.GE.U32.AND.EX P0, PT, R17, UR5, PT, P0 ;  /* 0x0000000511007c0c */ /* 0x000fda000bf06100 */
[----:B------:R-:W-:Y:S05]  /*0660*/  @P0 BRA `(.L_x_4) ;  /* 0x0000000400540947 */ /* 0x000fea0003800000 */
[----:B------:R-:W0:Y:S01]  /*0670*/  LDC.64 R14, c[0x0][0x628] ;  /* 0x00018a00ff0e7b82 */ /* 0x000e220000000a00 */
[----:B------:R-:W-:Y:S02]  /*0680*/  IMAD.MOV.U32 R6, RZ, RZ, R16 ;  /* 0x000000ffff067224 */ /* 0x000fe400078e0010 */
[----:B------:R-:W-:-:S05]  /*0690*/  IMAD.MOV.U32 R7, RZ, RZ, R17 ;  /* 0x000000ffff077224 */ /* 0x000fca00078e0011 */
[----:B------:R-:W1:Y:S08]  /*06a0*/  LDC R0, c[0x0][0x630] ;  /* 0x00018c00ff007b82 */ /* 0x000e700000000800 */
[----:B------:R-:W2:Y:S01]  /*06b0*/  LDC.64 R20, c[0x0][0x620] ;  /* 0x00018800ff147b82 */ /* 0x000ea20000000a00 */
[----:B0-----:R-:W-:-:S04]  /*06c0*/  ISETP.NE.U32.AND P0, PT, R14, RZ, PT ;  /* 0x000000ff0e00720c */ /* 0x001fc80003f05070 */
[----:B------:R-:W-:-:S13]  /*06d0*/  ISETP.NE.AND.EX P0, PT, R15, RZ, PT, P0 ;  /* 0x000000ff0f00720c */ /* 0x000fda0003f05300 */
[----:B-12---:R-:W-:Y:S05]  /*06e0*/  @!P0 BRA `(.L_x_5) ;  /* 0x0000000000288947 */ /* 0x006fea0003800000 */
[----:B------:R-:W0:Y:S02]  /*06f0*/  LDC R11, c[0x0][0x634] ;  /* 0x00018d00ff0b7b82 */ /* 0x000e240000000800 */
[----:B0-----:R-:W-:-:S04]  /*0700*/  IADD3 R11, P0, R16, R11, RZ ;  /* 0x0000000b100b7210 */ /* 0x001fc80007f1e0ff */
[----:B------:R-:W-:-:S05]  /*0710*/  IADD3.X R13, RZ, R17, RZ, P0, !PT ;  /* 0x00000011ff0d7210 */ /* 0x000fca00007fe4ff */
[----:B------:R-:W-:-:S04]  /*0720*/  IMAD.WIDE.U32 R6, R13, R14, RZ ;  /* 0x0000000e0d067225 */ /* 0x000fc800078e00ff */
[----:B------:R-:W-:-:S04]  /*0730*/  IMAD.WIDE.U32 R8, P0, R11, R15, R6 ;  /* 0x0000000f0b087225 */ /* 0x000fc80007800006 */
[----:B------:R-:W-:-:S04]  /*0740*/  IMAD.WIDE.U32 R6, R11, R14, RZ ;  /* 0x0000000e0b067225 */ /* 0x000fc800078e00ff */
[----:B------:R-:W-:Y:S01]  /*0750*/  IMAD.X R11, RZ, RZ, RZ, P0 ;  /* 0x000000ffff0b7224 */ /* 0x000fe200000e06ff */
[----:B------:R-:W-:Y:S01]  /*0760*/  IADD3 RZ, P0, R7, R8, RZ ;  /* 0x0000000807ff7210 */ /* 0x000fe20007f1e0ff */
[----:B------:R-:W-:-:S04]  /*0770*/  IMAD.MOV.U32 R10, RZ, RZ, R9 ;  /* 0x000000ffff0a7224 */ /* 0x000fc800078e0009 */
[----:B------:R-:W-:-:S08]  /*0780*/  IMAD.WIDE.U32.X R6, R13, R15, R10, P0 ;  /* 0x0000000f0d067225 */ /* 0x000fd000000e040a */
.L_x_5:
[-CC-:B------:R-:W-:Y:S01]  /*0790*/  SHF.R.U64 R23, R6, R0.reuse, R7.reuse ;  /* 0x0000000006177219 */ /* 0x180fe20000001207 */
[----:B------:R-:W0:Y:S01]  /*07a0*/  LDC R10, c[0x0][0x618] ;  /* 0x00018600ff0a7b82 */ /* 0x000e220000000800 */
[----:B------:R-:W-:Y:S01]  /*07b0*/  SHF.R.U32.HI R5, RZ, R0, R7 ;  /* 0x00000000ff057219 */ /* 0x000fe20000011607 */
[----:B------:R-:W-:Y:S01]  /*07c0*/  ULDC UR4, c[0x0][0x150] ;  /* 0x0000540000047ab9 */ /* 0x000fe20000000800 */
[----:B------:R-:W-:Y:S02]  /*07d0*/  IADD3 R9, P0, RZ, -R23, RZ ;  /* 0x80000017ff097210 */ /* 0x000fe40007f1e0ff */
[----:B------:R-:W-:Y:S02]  /*07e0*/  I2FP.F32.U32 R0, R4 ;  /* 0x0000000400007245 */ /* 0x000fe40000201000 */
[----:B------:R-:W-:Y:S01]  /*07f0*/  IADD3.X R11, RZ, ~R5, RZ, P0, !PT ;  /* 0x80000005ff0b7210 */ /* 0x000fe200007fe4ff */
[----:B------:R-:W1:Y:S01]  /*0800*/  LDC.64 R28, c[0x0][0x640] ;  /* 0x00019000ff1c7b82 */ /* 0x000e620000000a00 */
[----:B------:R-:W-:-:S04]  /*0810*/  IMAD.WIDE.U32 R6, R9, R20, R16 ;  /* 0x0000001409067225 */ /* 0x000fc800078e0010 */
[----:B------:R-:W-:Y:S01]  /*0820*/  FMUL R0, R0, UR4 ;  /* 0x0000000400007c20 */ /* 0x000fe20008400000 */
[----:B------:R-:W-:Y:S01]  /*0830*/  ULDC UR4, c[0x0][0x154] ;  /* 0x0000550000047ab9 */ /* 0x000fe20000000800 */
[----:B------:R-:W-:Y:S01]  /*0840*/  IMAD R8, R11, R20, RZ ;  /* 0x000000140b087224 */ /* 0x000fe200078e02ff */
[----:B------:R-:W2:Y:S03]  /*0850*/  LDC R5, c[0x0][0x144] ;  /* 0x00005100ff057b82 */ /* 0x000ea60000000800 */
[----:B------:R-:W3:Y:S01]  /*0860*/  F2I.U32.TRUNC.NTZ R0, R0 ;  /* 0x0000000000007305 */ /* 0x000ee2000020f000 */
[----:B------:R-:W-:-:S04]  /*0870*/  IMAD R9, R9, R21, R8 ;  /* 0x0000001509097224 */ /* 0x000fc800078e0208 */
[----:B------:R-:W-:Y:S01]  /*0880*/  IMAD.IADD R7, R7, 0x1, R9 ;  /* 0x0000000107077824 */ /* 0x000fe200078e0209 */
[----:B------:R-:W-:Y:S01]  /*0890*/  MOV R9, 0xffffffff ;  /* 0xffffffff00097802 */ /* 0x000fe20000000f00 */
[----:B------:R-:W4:Y:S03]  /*08a0*/  LDC R12, c[0x0][0x608] ;  /* 0x00018200ff0c7b82 */ /* 0x000f260000000800 */
[-CC-:B0-----:R-:W-:Y:S02]  /*08b0*/  SHF.R.U64 R20, R6, R10.reuse, R7.reuse ;  /* 0x0000000a06147219 */ /* 0x181fe40000001207 */
[----:B------:R-:W-:Y:S02]  /*08c0*/  I2FP.F32.U32 R6, R3 ;  /* 0x0000000300067245 */ /* 0x000fe40000201000 */
[----:B------:R-:W-:Y:S01]  /*08d0*/  SHF.R.U32.HI R7, RZ, R10, R7 ;  /* 0x0000000aff077219 */ /* 0x000fe20000011607 */
[----:B------:R-:W0:Y:S01]  /*08e0*/  LDC R26, c[0x0][0x658] ;  /* 0x00019600ff1a7b82 */ /* 0x000e220000000800 */
[----:B-1----:R-:W-:Y:S01]  /*08f0*/  ISETP.NE.U32.AND P0, PT, R28, RZ, PT ;  /* 0x000000ff1c00720c */ /* 0x002fe20003f05070 */
[----:B---3--:R-:W-:-:S02]  /*0900*/  IMAD.MOV R8, RZ, RZ, -R0 ;  /* 0x000000ffff087224 */ /* 0x008fc400078e0a00 */
[----:B------:R-:W-:Y:S01]  /*0910*/  FMUL R6, R6, UR4 ;  /* 0x0000000406067c20 */ /* 0x000fe20008400000 */
[----:B------:R-:W-:-:S03]  /*0920*/  ISETP.NE.AND.EX P0, PT, R29, RZ, PT, P0 ;  /* 0x000000ff1d00720c */ /* 0x000fc60003f05300 */
[----:B------:R-:W1:Y:S01]  /*0930*/  LDC R14, c[0x0][0x148] ;  /* 0x00005200ff0e7b82 */ /* 0x000e620000000800 */
[----:B--2---:R-:W-:-:S07]  /*0940*/  IMAD R0, R5, R8, R4 ;  /* 0x0000000805007224 */ /* 0x004fce00078e0204 */
[----:B------:R-:W2:Y:S01]  /*0950*/  LDC R24, c[0x0][0x600] ;  /* 0x00018000ff187b82 */ /* 0x000ea20000000800 */
[-CC-:B----4-:R-:W-:Y:S02]  /*0960*/  SHF.R.U64 R30, R20, R12.reuse, R7.reuse ;  /* 0x0000000c141e7219 */ /* 0x190fe40000001207 */
[----:B------:R-:W-:Y:S01]  /*0970*/  SHF.R.U32.HI R5, RZ, R12, R7 ;  /* 0x0000000cff057219 */ /* 0x000fe20000011607 */
[----:B------:R-:W-:Y:S01]  /*0980*/  IMAD.MOV.U32 R7, RZ, RZ, 0x1 ;  /* 0x00000001ff077424 */ /* 0x000fe200078e00ff */
[----:B------:R3:W4:Y:S03]  /*0990*/  F2I.U32.TRUNC.NTZ R12, R6 ;  /* 0x00000006000c7305 */ /* 0x000726000020f000 */
[----:B------:R-:W1:Y:S01]  /*09a0*/  LDC R15, c[0x0][0x648] ;  /* 0x00019200ff0f7b82 */ /* 0x000e620000000800 */
[-C--:B0-----:R-:W-:Y:S02]  /*09b0*/  SHF.L.U32 R4, R9, R26.reuse, RZ ;  /* 0x0000001a09047219 */ /* 0x081fe400000006ff */
[----:B------:R-:W-:-:S02]  /*09c0*/  SHF.R.U64 R32, R30, R26, R5 ;  /* 0x0000001a1e207219 */ /* 0x000fc40000001205 */
[----:B------:R-:W-:Y:S02]  /*09d0*/  LOP3.LUT R11, RZ, R4, RZ, 0x33, !PT ;  /* 0x00000004ff0b7212 */ /* 0x000fe400078e33ff */
[-C--:B------:R-:W-:Y:S01]  /*09e0*/  SHF.R.U32.HI R5, RZ, R26.reuse, R5 ;  /* 0x0000001aff057219 */ /* 0x080fe20000011605 */
[----:B------:R-:W0:Y:S01]  /*09f0*/  LDC R21, c[0x0][0x638] ;  /* 0x00018e00ff157b82 */ /* 0x000e220000000800 */
[----:B------:R-:W-:Y:S01]  /*0a00*/  SHF.L.U32 R10, R7, R26, RZ ;  /* 0x0000001a070a7219 */ /* 0x000fe200000006ff */
[----:B------:R-:W-:-:S06]  /*0a10*/  IMAD.MOV.U32 R4, RZ, RZ, R32 ;  /* 0x000000ffff047224 */ /* 0x000fcc00078e0020 */
[----:B------:R-:W0:Y:S01]  /*0a20*/  LDC R152, c[0x0][0x610] ;  /* 0x00018400ff987b82 */ /* 0x000e220000000800 */
[----:B---34-:R-:W-:Y:S05]  /*0a30*/  @!P0 BRA `(.L_x_6) ;  /* 0x0000000000288947 */ /* 0x018fea0003800000 */
[----:B------:R-:W3:Y:S02]  /*0a40*/  LDC R9, c[0x0][0x64c] ;  /* 0x00019300ff097b82 */ /* 0x000ee40000000800 */
[----:B---3--:R-:W-:-:S04]  /*0a50*/  IADD3 R9, P0, R32, R9, RZ ;  /* 0x0000000920097210 */ /* 0x008fc80007f1e0ff */
        /* <DEDUP_REMOVED lines=8> */
.L_x_6:
[----:B-1----:R-:W-:Y:S01]  /*0ae0*/  SHF.R.U64 R4, R4, R15, R5 ;  /* 0x0000000f04047219 */ /* 0x002fe20000001205 */
[----:B--2---:R-:W-:Y:S01]  /*0af0*/  VIADD R5, R24, 0xffffffff ;  /* 0xffffffff18057836 */ /* 0x004fe20000000000 */
[----:B------:R-:W-:Y:S02]  /*0b00*/  IADD3 R12, -R12, RZ, RZ ;  /* 0x000000ff0c0c7210 */ /* 0x000fe40007ffe1ff */
[----:B------:R-:W-:Y:S01]  /*0b10*/  LOP3.LUT R11, R30, R11, RZ, 0xc0, !PT ;  /* 0x0000000b1e0b7212 */ /* 0x000fe200078ec0ff */
[----:B------:R-:W-:Y:S01]  /*0b20*/  IMAD.MOV R6, RZ, RZ, -R4 ;  /* 0x000000ffff067224 */ /* 0x000fe200078e0a04 */
[----:B------:R-:W-:Y:S01]  /*0b30*/  LOP3.LUT R5, R20, R5, RZ, 0xc0, !PT ;  /* 0x0000000514057212 */ /* 0x000fe200078ec0ff */
[----:B------:R-:W-:Y:S02]  /*0b40*/  @P3 IMAD R0, R14, R12, R3 ;  /* 0x0000000c0e003224 */ /* 0x000fe400078e0203 */
[----:B------:R-:W-:Y:S02]  /*0b50*/  IMAD R11, R10, R4, R11 ;  /* 0x000000040a0b7224 */ /* 0x000fe400078e020b */
[----:B0-----:R-:W-:-:S02]  /*0b60*/  IMAD R3, R6, R21, R32 ;  /* 0x0000001506037224 */ /* 0x001fc400078e0220 */
[----:B------:R-:W-:Y:S01]  /*0b70*/  IMAD R152, R11, R152, R0 ;  /* 0x000000980b987224 */ /* 0x000fe200078e0200 */
[----:B------:R-:W-:Y:S01]  /*0b80*/  MOV R0, 0x1 ;  /* 0x0000000100007802 */ /* 0x000fe20000000f00 */
[----:B------:R-:W-:-:S05]  /*0b90*/  IMAD R3, R3, R24, R5 ;  /* 0x0000001803037224 */ /* 0x000fca00078e0205 */
[----:B------:R-:W-:Y:S02]  /*0ba0*/  SEL R153, R3, R152, !P3 ;  /* 0x0000009803997207 */ /* 0x000fe40005800000 */
[----:B------:R-:W-:-:S07]  /*0bb0*/  SEL R152, R152, R3, !P3 ;  /* 0x0000000398987207 */ /* 0x000fce0005800000 */
.L_x_4:
[----:B------:R-:W-:-:S08]  /*0bc0*/  NOP ;  /* 0x0000000000007918 */ /* 0x000fd00000000000 */
[----:B------:R-:W0:Y:S02]  /*0bd0*/  USETMAXREG.TRY_ALLOC.CTAPOOL UP0, 0xe8 ;  /* 0x000000e8000079c8 */ /* 0x000e240008000600 */
[----:B0-----:R-:W-:-:S13]  /*0be0*/  PLOP3.LUT P0, PT, PT, PT, UP0, 0x80, 0x0 ;  /* 0x000000000000781c */ /* 0x001fda0003f0f008 */
[----:B------:R-:W-:Y:S05]  /*0bf0*/  @!P0 BRA `(.L_x_4) ;  /* 0xfffffffc00f08947 */ /* 0x000fea000383ffff */
[----:B------:R-:W-:Y:S01]  /*0c00*/  ULDC.64 UR4, c[0x0][0x598] ;  /* 0x0001660000047ab9 */ /* 0x000fe20000000a00 */
[----:B------:R-:W-:Y:S01]  /*0c10*/  ULDC.64 UR36, c[0x0][0x208] ;  /* 0x0000820000247ab9 */ /* 0x000fe20000000a00 */
[----:B------:R-:W-:-:S04]  /*0c20*/  ISETP.NE.U32.AND P0, PT, RZ, UR4, PT ;  /* 0x00000004ff007c0c */ /* 0x000fc8000bf05070 */
[----:B------:R-:W-:-:S13]  /*0c30*/  ISETP.NE.AND.EX P0, PT, RZ, UR5, PT, P0 ;  /* 0x00000005ff007c0c */ /* 0x000fda000bf05300 */
[----:B------:R-:W-:Y:S05]  /*0c40*/  @!P0 BRA `(.L_x_7) ;  /* 0x00000000001c8947 */ /* 0x000fea0003800000 */
[----:B------:R-:W0:Y:S02]  /*0c50*/  LDC.64 R4, c[0x0][0x598] ;  /* 0x00016600ff047b82 */ /* 0x000e240000000a00 */
[----:B0-----:R-:W2:Y:S02]  /*0c60*/  LDG.E.64 R4, desc[UR36][R4.64] ;  /* 0x0000002404047981 */ /* 0x001ea4000c1e1b00 */
[----:B--2---:R-:W-:-:S04]  /*0c70*/  ISETP.NE.U32.AND P0, PT, R4, RZ, PT ;  /* 0x000000ff0400720c */ /* 0x004fc80003f05070 */
[----:B------:R-:W-:-:S13]  /*0c80*/  ISETP.NE.AND.EX P0, PT, R5, RZ, PT, P0 ;  /* 0x000000ff0500720c */ /* 0x000fda0003f05300 */
[----:B------:R-:W-:Y:S05]  /*0c90*/  @!P0 BRA `(.L_x_7) ;  /* 0x0000000000088947 */ /* 0x000fea0003800000 */
[----:B------:R0:W5:Y:S01]  /*0ca0*/  LD.E R154, desc[UR36][R4.64] ;  /* 0x00000024049a7980 */ /* 0x000162000c101900 */
[----:B------:R-:W-:Y:S05]  /*0cb0*/  BRA `(.L_x_8) ;  /* 0x0000000000247947 */ /* 0x000fea0003800000 */
.L_x_7:
[----:B------:R-:W-:Y:S02]  /*0cc0*/  ULDC.64 UR4, c[0x0][0x588] ;  /* 0x0001620000047ab9 */ /* 0x000fe40000000a00 */
[----:B------:R-:W-:-:S04]  /*0cd0*/  ISETP.NE.U32.AND P0, PT, RZ, UR4, PT ;  /* 0x00000004ff007c0c */ /* 0x000fc8000bf05070 */
[----:B------:R-:W-:-:S13]  /*0ce0*/  ISETP.NE.AND.EX P0, PT, RZ, UR5, PT, P0 ;  /* 0x00000005ff007c0c */ /* 0x000fda000bf05300 */
[----:B------:R-:W-:Y:S05]  /*0cf0*/  @!P0 BRA `(.L_x_9) ;  /* 0x00000000000c8947 */ /* 0x000fea0003800000 */
[----:B------:R-:W0:Y:S02]  /*0d00*/  LDC.64 R154, c[0x0][0x588] ;  /* 0x00016200ff9a7b82 */ /* 0x000e240000000a00 */
[----:B0-----:R1:W5:Y:S01]  /*0d10*/  LDG.E R154, desc[UR36][R154.64] ;  /* 0x000000249a9a7981 */ /* 0x001362000c1e1900 */
[----:B------:R-:W-:Y:S05]  /*0d20*/  BRA `(.L_x_8) ;  /* 0x0000000000087947 */ /* 0x000fea0003800000 */
.L_x_9:
[----:B------:R-:W-:Y:S02]  /*0d30*/  ULDC UR4, c[0x0][0x580] ;  /* 0x0001600000047ab9 */ /* 0x000fe40000000800 */
[----:B------:R-:W-:-:S07]  /*0d40*/  IMAD.U32 R154, RZ, RZ, UR4 ;  /* 0x00000004ff9a7e24 */ /* 0x000fce000f8e00ff */
.L_x_8:
[----:B------:R-:W-:Y:S02]  /*0d50*/  ULDC.64 UR4, c[0x0][0x5a0] ;  /* 0x0001680000047ab9 */ /* 0x000fe40000000a00 */
[----:B------:R-:W-:-:S04]  /*0d60*/  ISETP.NE.U32.AND P0, PT, RZ, UR4, PT ;  /* 0x00000004ff007c0c */ /* 0x000fc8000bf05070 */
[----:B------:R-:W-:-:S13]  /*0d70*/  ISETP.NE.AND.EX P0, PT, RZ, UR5, PT, P0 ;  /* 0x00000005ff007c0c */ /* 0x000fda000bf05300 */
[----:B------:R-:W-:Y:S05]  /*0d80*/  @!P0 BRA `(.L_x_10) ;  /* 0x00000000001c8947 */ /* 0x000fea0003800000 */
[----:B0-----:R-:W0:Y:S02]  /*0d90*/  LDC.64 R4, c[0x0][0x5a0] ;  /* 0x00016800ff047b82 */ /* 0x001e240000000a00 */
[----:B0-----:R-:W2:Y:S02]  /*0da0*/  LDG.E.64 R4, desc[UR36][R4.64] ;  /* 0x0000002404047981 */ /* 0x001ea4000c1e1b00 */
[----:B--2---:R-:W-:-:S04]  /*0db0*/  ISETP.NE.U32.AND P0, PT, R4, RZ, PT ;  /* 0x000000ff0400720c */ /* 0x004fc80003f05070 */
[----:B------:R-:W-:-:S13]  /*0dc0*/  ISETP.NE.AND.EX P0, PT, R5, RZ, PT, P0 ;  /* 0x000000ff0500720c */ /* 0x000fda0003f05300 */
[----:B------:R-:W-:Y:S05]  /*0dd0*/  @!P0 BRA `(.L_x_10) ;  /* 0x0000000000088947 */ /* 0x000fea0003800000 */
[----:B-1----:R0:W5:Y:S01]  /*0de0*/  LD.E R155, desc[UR36][R4.64] ;  /* 0x00000024049b7980 */ /* 0x002162000c101900 */
[----:B------:R-:W-:Y:S05]  /*0df0*/  BRA `(.L_x_11) ;  /* 0x0000000000247947 */ /* 0x000fea0003800000 */
.L_x_10:
[----:B------:R-:W-:Y:S02]  /*0e00*/  ULDC.64 UR4, c[0x0][0x590] ;  /* 0x0001640000047ab9 */ /* 0x000fe40000000a00 */
[----:B------:R-:W-:-:S04]  /*0e10*/  ISETP.NE.U32.AND P0, PT, RZ, UR4, PT ;  /* 0x00000004ff007c0c */ /* 0x000fc8000bf05070 */
[----:B------:R-:W-:-:S13]  /*0e20*/  ISETP.NE.AND.EX P0, PT, RZ, UR5, PT, P0 ;  /* 0x00000005ff007c0c */ /* 0x000fda000bf05300 */
[----:B------:R-:W-:Y:S05]  /*0e30*/  @!P0 BRA `(.L_x_12) ;  /* 0x00000000000c8947 */ /* 0x000fea0003800000 */
[----:B0-----:R-:W1:Y:S02]  /*0e40*/  LDC.64 R4, c[0x0][0x590] ;  /* 0x00016400ff047b82 */ /* 0x001e640000000a00 */
[----:B-1----:R1:W5:Y:S01]  /*0e50*/  LDG.E R155, desc[UR36][R4.64] ;  /* 0x00000024049b7981 */ /* 0x002362000c1e1900 */
[----:B------:R-:W-:Y:S05]  /*0e60*/  BRA `(.L_x_11) ;  /* 0x0000000000087947 */ /* 0x000fea0003800000 */
.L_x_12:
[----:B------:R-:W-:Y:S02]  /*0e70*/  ULDC UR4, c[0x0][0x584] ;  /* 0x0001610000047ab9 */ /* 0x000fe40000000800 */
[----:B-1----:R-:W-:-:S07]  /*0e80*/  IMAD.U32 R155, RZ, RZ, UR4 ;  /* 0x00000004ff9b7e24 */ /* 0x002fce000f8e00ff */
.L_x_11:
[----:B------:R-:W-:-:S13]  /*0e90*/  LOP3.LUT P0, RZ, R0, 0xff, RZ, 0xc0, !PT ;  /* 0x000000ff00ff7812 */ /* 0x000fda000780c0ff */
[----:B------:R-:W-:Y:S05]  /*0ea0*/  @!P0 EXIT ;  /* 0x000000000000894d */ /* 0x000fea0003800000 */
[----:B------:R-:W-:Y:S01]  /*0eb0*/  ULDC UR4, c[0x0][0x28c] ;  /* 0x0000a30000047ab9 */ /* 0x000fe20000000800 */
[----:B------:R-:W-:Y:S01]  /*0ec0*/  LOP3.LUT R166, R19, 0x1, RZ, 0xfc, !PT ;  /* 0x0000000113a67812 */ /* 0x000fe200078efcff */
[----:B------:R-:W-:Y:S01]  /*0ed0*/  UIADD3 UR4, UR4, 0x3f, URZ ;  /* 0x0000003f04047890 */ /* 0x000fe2000fffe03f */
[----:B------:R-:W-:Y:S01]  /*0ee0*/  UMOV UR38, URZ ;  /* 0x0000003f00267c82 */ /* 0x000fe20008000000 */
[----:B------:R-:W-:Y:S02]  /*0ef0*/  UMOV UR39, URZ ;  /* 0x0000003f00277c82 */ /* 0x000fe40008000000 */
[----:B------:R-:W-:-:S04]  /*0f00*/  USHF.R.S32.HI UR5, URZ, 0x1f, UR4 ;  /* 0x0000001f3f057899 */ /* 0x000fc80008011404 */
[----:B------:R-:W-:-:S04]  /*0f10*/  ULEA.HI UR5, UR5, UR4, URZ, 0x6 ;  /* 0x0000000405057291 */ /* 0x000fc8000f8f303f */
[----:B------:R-:W-:-:S12]  /*0f20*/  USHF.R.S32.HI UR40, URZ, 0x6, UR5 ;  /* 0x000000063f287899 */ /* 0x000fd80008011405 */
.L_x_284:
[----:B------:R-:W-:Y:S01]  /*0f30*/  LOP3.LUT R0, R18, 0x80, RZ, 0xc0, !PT ;  /* 0x0000008012007812 */ /* 0x000fe200078ec0ff */
[----:B--2---:R-:W2:Y:S01]  /*0f40*/  S2UR UR7, SR_CgaCtaId ;  /* 0x00000000000779c3 */ /* 0x004ea20000008800 */
[----:B------:R-:W-:Y:S02]  /*0f50*/  UMOV UR6, 0x400 ;  /* 0x0000040000067882 */ /* 0x000fe40000000000 */
[----:B------:R-:W-:-:S06]  /*0f60*/  SHF.R.U32.HI R0, RZ, 0x7, R0 ;  /* 0x00000007ff007819 */ /* 0x000fcc0000011600 */
[----:B---3--:R-:W3:Y:S01]  /*0f70*/  SHFL.IDX PT, R0, R0, RZ, 0x1f ;  /* 0x00001fff00007589 */ /* 0x008ee200000e0000 */
[----:B--2---:R-:W-:Y:S01]  /*0f80*/  ULEA UR42, UR7, UR6, 0x18 ;  /* 0x00000006072a7291 */ /* 0x004fe2000f8ec03f */
[----:B---3--:R-:W-:-:S13]  /*0f90*/  R2UR UR4, R0 ;  /* 0x00000000000472ca */ /* 0x008fda00000e0000 */
[----:B------:R-:W-:-:S04]  /*0fa0*/  ULEA.HI UR5, UR4, UR4, URZ, 0x1 ;  /* 0x0000000404057291 */ /* 0x000fc8000f8f083f */
[----:B------:R-:W-:-:S04]  /*0fb0*/  ULOP3.LUT UR5, UR5, 0x7fffe, URZ, 0xc0, !UPT ;  /* 0x0007fffe05057892 */ /* 0x000fc8000f8ec03f */
[----:B------:R-:W-:-:S03]  /*0fc0*/  UIADD3 UR5, UR4, -UR5, URZ ;  /* 0x8000000504057290 */ /* 0x000fc6000fffe03f */
[----:B------:R-:W-:Y:S01]  /*0fd0*/  ULDC UR4, c[0x0][0x28c] ;  /* 0x0000a30000047ab9 */ /* 0x000fe20000000800 */
[----:B------:R-:W-:Y:S01]  /*0fe0*/  ULEA UR5, UR5, UR42, 0xd ;  /* 0x0000002a05057291 */ /* 0x000fe2000f8e683f */
[----:B------:R-:W-:-:S03]  /*0ff0*/  ISETP.LT.AND P0, PT, RZ, UR4, PT ;  /* 0x00000004ff007c0c */ /* 0x000fc6000bf01270 */
[----:B------:R-:W-:-:S04]  /*1000*/  UIADD3 UR5, UR5, 0x100, URZ ;  /* 0x0000010005057890 */ /* 0x000fc8000fffe03f */
[----:B------:R-:W-:-:S04]  /*1010*/  USHF.R.U32.HI UR5, URZ, 0x4, UR5 ;  /* 0x000000043f057899 */ /* 0x000fc80008011605 */
[----:B------:R-:W-:Y:S02]  /*1020*/  ULOP3.LUT UR41, UR5, 0x3fff, URZ, 0xc0, !UPT ;  /* 0x00003fff05297892 */ /* 0x000fe4000f8ec03f */
[----:B-1--4-:R-:W-:Y:S10]  /*1030*/  @P0 BRA `(.L_x_13) ;  /* 0x0000000000400947 */ /* 0x012ff40003800000 */
[----:B------:R-:W-:Y:S01]  /*1040*/  MOV R0, 0x0 ;  /* 0x0000000000007802 */ /* 0x000fe20000000f00 */
[----:B------:R-:W-:Y:S01]  /*1050*/  ULDC.64 UR4, c[0x4][0x68] ;  /* 0x01001a0000047ab9 */ /* 0x000fe20000000a00 */
[----:B------:R-:W-:Y:S01]  /*1060*/  ULDC.64 UR6, c[0x4][0x8] ;  /* 0x0100020000067ab9 */ /* 0x000fe20000000a00 */
[----:B01----:R-:W-:Y:S01]  /*1070*/  MOV R4, UR4 ;  /* 0x0000000400047c02 */ /* 0x003fe20008000f00 */
[----:B------:R0:W1:Y:S01]  /*1080*/  LDC.64 R14, c[0x4][R0] ;  /* 0x01000000000e7b82 */ /* 0x0000620000000a00 */
[----:B------:R-:W-:Y:S01]  /*1090*/  IMAD.U32 R5, RZ, RZ, UR5 ;  /* 0x00000005ff057e24 */ /* 0x000fe2000f8e00ff */
[----:B------:R-:W-:Y:S01]  /*10a0*/  ULDC.64 UR4, c[0x4][0x70] ;  /* 0x01001c0000047ab9 */ /* 0x000fe20000000a00 */
[----:B------:R-:W-:Y:S01]  /*10b0*/  IMAD.U32 R10, RZ, RZ, UR6 ;  /* 0x00000006ff0a7e24 */ /* 0x000fe2000f8e00ff */
[----:B------:R-:W-:Y:S01]  /*10c0*/  MOV R7, UR5 ;  /* 0x0000000500077c02 */ /* 0x000fe20008000f00 */
[----:B------:R-:W-:Y:S01]  /*10d0*/  IMAD.U32 R6, RZ, RZ, UR4 ;  /* 0x00000004ff067e24 */ /* 0x000fe2000f8e00ff */
[----:B------:R-:W-:Y:S01]  /*10e0*/  MOV R8, 0x1e1 ;  /* 0x000001e100087802 */ /* 0x000fe20000000f00 */
[----:B------:R-:W-:-:S02]  /*10f0*/  IMAD.U32 R11, RZ, RZ, UR7 ;  /* 0x00000007ff0b7e24 */ /* 0x000fc4000f8e00ff */
[----:B------:R-:W-:Y:S02]  /*1100*/  IMAD.MOV.U32 R12, RZ, RZ, 0x1 ;  /* 0x00000001ff0c7424 */ /* 0x000fe400078e00ff */
[----:B0-----:R-:W-:-:S07]  /*1110*/  IMAD.MOV.U32 R13, RZ, RZ, RZ ;  /* 0x000000ffff0d7224 */ /* 0x001fce00078e00ff */
[----:B------:R-:W-:-:S07]  /*1120*/  LEPC R20, `(.L_x_13) ;  /* 0x000000001014794e */ /* 0x000fce0000000000 */
[----:B-1---5:R-:W-:Y:S05]  /*1130*/  CALL.ABS.NOINC R14 ;  /* 0x000000000e007343 */ /* 0x022fea0003c00000 */
.L_x_13:
[----:B------:R-:W-:-:S13]  /*1140*/  ISETP.NE.AND P0, PT, R166, 0x3, PT ;  /* 0x00000003a600780c */ /* 0x000fda0003f05270 */
[----:B------:R-:W-:Y:S05]  /*1150*/  @!P0 BRA `(.L_x_14) ;  /* 0x0000000000048947 */ /* 0x000fea0003800000 */
[----:B------:R-:W-:Y:S01]  /*1160*/  BPT.TRAP 0x1 ;  /* 0x000000040000795c */ /* 0x000fe20000300000 */
.L_x_14:
[----:B------:R-:W-:Y:S01]  /*1170*/  IMAD.U32 R0, RZ, RZ, UR38 ;  /* 0x00000026ff007e24 */ /* 0x000fe2000f8e00ff */
[----:B------:R-:W-:-:S04]  /*1180*/  MOV R3, UR39 ;  /* 0x0000002700037c02 */ /* 0x000fc80008000f00 */
[----:B------:R-:W-:Y:S02]  /*1190*/  LEA R3, R3, UR42, 0x3 ;  /* 0x0000002a03037c11 */ /* 0x000fe4000f8e18ff */
[----:B------:R-:W-:-:S04]  /*11a0*/  SHF.L.U32 R0, R0, 0x1f, RZ ;  /* 0x0000001f00007819 */ /* 0x000fc800000006ff */
[----:B------:R2:W3:Y:S01]  /*11b0*/  SYNCS.PHASECHK.TRANS64.TRYWAIT P1, [R3+URZ], R0 ;  /* 0x00000000030075a7 */ /* 0x0004e2000802017f */
[----:B------:R-:W-:Y:S05]  /*11c0*/  @!P0 BRA `(.L_x_15) ;  /* 0x0000000000048947 */ /* 0x000fea0003800000 */
[----:B------:R-:W-:Y:S01]  /*11d0*/  BPT.TRAP 0x1 ;  /* 0x000000040000795c */ /* 0x000fe20000300000 */
.L_x_15:
[----:B---3--:R-:W-:Y:S05]  /*11e0*/  @P1 BRA `(.L_x_16) ;  /* 0x0000000000081947 */ /* 0x008fea0003800000 */
[----:B------:R-:W3:Y:S02]  /*11f0*/  SYNCS.PHASECHK.TRANS64.TRYWAIT P1, [R3+URZ], R0 ;  /* 0x00000000030075a7 */ /* 0x000ee4000802017f */
[----:B---3--:R-:W-:Y:S05]  /*1200*/  @!P1 BRA `(.L_x_17) ;  /* 0x0000009400cc9947 */ /* 0x008fea0003800000 */
.L_x_16:
[----:B------:R-:W-:-:S04]  /*1210*/  UISETP.LT.AND UP0, UPT, UR40, 0x1, UPT ;  /* 0x000000012800788c */ /* 0x000fc8000bf01270 */
[----:B------:R-:W-:-:S04]  /*1220*/  USEL UR4, UR40, 0x1, UP0 ;  /* 0x0000000128047887 */ /* 0x000fc80008000000 */
[----:B------:R-:W-:-:S06]  /*1230*/  UIADD3 UR4, UR40, -UR4, URZ ;  /* 0x8000000428047290 */ /* 0x000fcc000fffe03f */
[----:B--23--:R-:W-:Y:S01]  /*1240*/  IMAD.U32 R0, RZ, RZ, UR4 ;  /* 0x00000004ff007e24 */ /* 0x00cfe2000f8e00ff */
[----:B------:R-:W-:Y:S05]  /*1250*/  WARPSYNC.ALL ;  /* 0x0000000000007948 */ /* 0x000fea0003800000 */
[----:B------:R-:W-:Y:S01]  /*1260*/  ISETP.GE.AND P1, PT, R0, 0x1, PT ;  /* 0x000000010000780c */ /* 0x000fe20003f26270 */
[----:B------:R-:W-:Y:S01]  /*1270*/  UIADD3 UR4, UR42, 0x40100, URZ ;  /* 0x000401002a047890 */ /* 0x000fe2000fffe03f */
[----:B------:R-:W-:Y:S01]  /*1280*/  WARPGROUP.ARRIVE ;  /* 0x00000000000079c5 */ /* 0x000fe20000000000 */
[----:B------:R-:W-:Y:S01]  /*1290*/  UMOV UR9, 0x40000040 ;  /* 0x4000004000097882 */ /* 0x000fe20000000000 */
[----:B------:R-:W-:Y:S01]  /*12a0*/  UMOV UR11, 0x40000040 ;  /* 0x40000040000b7882 */ /* 0x000fe20000000000 */
[----:B------:R-:W-:Y:S01]  /*12b0*/  USHF.R.U32.HI UR4, URZ, 0x4, UR4 ;  /* 0x000000043f047899 */ /* 0x000fe20008011604 */
[----:B------:R-:W-:Y:S01]  /*12c0*/  UMOV UR15, UR11 ;  /* 0x0000000b000f7c82 */ /* 0x000fe20008000000 */
[----:B------:R-:W-:-:S02]  /*12d0*/  UMOV UR13, 0x40000040 ;  /* 0x40000040000d7882 */ /* 0x000fc40000000000 */
[----:B------:R-:W-:Y:S02]  /*12e0*/  ULOP3.LUT UR5, UR4, 0x3fff, URZ, 0xc0, !UPT ;  /* 0x00003fff04057892 */ /* 0x000fe4000f8ec03f */
[----:B------:R-:W-:Y:S02]  /*12f0*/  ULOP3.LUT UR4, UR41, 0x10000, URZ, 0xfc, !UPT ;  /* 0x0001000029047892 */ /* 0x000fe4000f8efc3f */
[----:B------:R-:W-:Y:S02]  /*1300*/  ULOP3.LUT UR5, UR5, 0x10000, URZ, 0xfc, !UPT ;  /* 0x0001000005057892 */ /* 0x000fe4000f8efc3f */
[----:B------:R-:W-:Y:S02]  /*1310*/  ULEA UR8, UR39, UR4, 0xc ;  /* 0x0000000427087291 */ /* 0x000fe4000f8e603f */
[----:B------:R-:W-:Y:S02]  /*1320*/  ULEA UR6, UR39, UR5, 0xb ;  /* 0x0000000527067291 */ /* 0x000fe4000f8e583f */
[----:B------:R-:W-:-:S05]  /*1330*/  UIADD3 UR12, UR8, 0x400, URZ ;  /* 0x00000400080c7890 */ /* 0x000fca000fffe03f */
[----:B------:R-:W-:Y:S02]  /*1340*/  UMOV UR10, UR6 ;  /* 0x00000006000a7c82 */ /* 0x000fe40008000000 */
[----:B------:R-:W-:Y:S01]  /*1350*/  HGMMA.64x128x8.F32.TF32 R88, gdesc[UR8], RZ, !UPT, gsb0 ;  /* 0x05e00000085879f0 */ /* 0x000fe2000c0028ff */
[----:B------:R-:W-:Y:S02]  /*1360*/  UMOV UR14, UR10 ;  /* 0x0000000a000e7c82 */ /* 0x000fe40008000000 */
[----:B------:R-:W-:Y:S02]  /*1370*/  WARPGROUP.DEPBAR.LE gsb0, 0x0 ;  /* 0x00008000000079c5 */ /* 0x000fe40000010000 */
[----:B------:R-:W-:-:S07]  /*1380*/  WARPGROUP.ARRIVE ;  /* 0x00000000000079c5 */ /* 0x000fce0000000000 */
[----:B------:R-:W-:Y:S01]  /*1390*/  HGMMA.64x128x8.F32.TF32 R24, gdesc[UR12], RZ, !UPT, gsb0 ;  /* 0x05e000000c1879f0 */ /* 0x000fe2000c0028ff */
[----:B------:R-:W-:Y:S02]  /*13a0*/  UIADD3 UR12, UR8, 0x2, URZ ;  /* 0x00000002080c7890 */ /* 0x000fe4000fffe03f */
[----:B------:R-:W-:Y:S01]  /*13b0*/  UIADD3 UR14, UR6, 0x2, URZ ;  /* 0x00000002060e7890 */ /* 0x000fe2000fffe03f */
[----:B------:R-:W-:Y:S01]  /*13c0*/  UMOV UR13, 0x40000040 ;  /* 0x40000040000d7882 */ /* 0x000fe20000000000 */
[----:B------:R-:W-:Y:S01]  /*13d0*/  UMOV UR15, 0x40000040 ;  /* 0x40000040000f7882 */ /* 0x000fe20000000000 */
[----:B------:R-:W-:Y:S02]  /*13e0*/  WARPGROUP.DEPBAR.LE gsb0, 0x0 ;  /* 0x00008000000079c5 */ /* 0x000fe40000010000 */
[----:B------:R-:W-:-:S06]  /*13f0*/  WARPGROUP.ARRIVE ;  /* 0x00000000000079c5 */ /* 0x000fcc0000000000 */
[----:B------:R-:W-:Y:S01]  /*1400*/  HGMMA.64x128x8.F32.TF32 R88, gdesc[UR12], R88, gsb0 ;  /* 0x05e000000c5879f0 */ /* 0x000fe20008002858 */
[----:B------:R-:W-:Y:S01]  /*1410*/  UIADD3 UR12, UR8, 0x402, URZ ;  /* 0x00000402080c7890 */ /* 0x000fe2000fffe03f */
[----:B------:R-:W-:Y:S01]  /*1420*/  UMOV UR13, 0x40000040 ;  /* 0x40000040000d7882 */ /* 0x000fe20000000000 */
[----:B------:R-:W-:Y:S02]  /*1430*/  WARPGROUP.DEPBAR.LE gsb0, 0x0 ;  /* 0x00008000000079c5 */ /* 0x000fe40000010000 */
[----:B------:R-:W-:-:S07]  /*1440*/  WARPGROUP.ARRIVE ;  /* 0x00000000000079c5 */ /* 0x000fce0000000000 */
[----:B------:R-:W-:Y:S01]  /*1450*/  HGMMA.64x128x8.F32.TF32 R24, gdesc[UR12], R24, gsb0 ;  /* 0x05e000000c1879f0 */ /* 0x000fe20008002818 */
        /* <DEDUP_REMOVED lines=71> */
[----:B------:R-:W-:Y:S03]  /*18d0*/  HGMMA.64x128x8.F32.TF32 R24, gdesc[UR12], R24, gsb0 ;  /* 0x05e000000c1879f0 */ /* 0x000fe60008002818 */
[----:B------:R-:W-:Y:S02]  /*18e0*/  WARPGROUP.DEPBAR.LE gsb0, 0x0 ;  /* 0x00008000000079c5 */ /* 0x000fe40000010000 */
[----:B------:R-:W-:Y:S05]  /*18f0*/  @!P1 BRA `(.L_x_18) ;  /* 0x00000008002c9947 */ /* 0x000fea0003800000 */
[----:B------:R-:W-:-:S04]  /*1900*/  UIADD3 UR6, UR39, 0x1, URZ ;  /* 0x0000000127067890 */ /* 0x000fc8000fffe03f */
[----:B------:R-:W-:-:S04]  /*1910*/  UISETP.NE.AND UP0, UPT, UR6, 0x4, UPT ;  /* 0x000000040600788c */ /* 0x000fc8000bf05270 */
[----:B------:R-:W-:Y:S02]  /*1920*/  USEL UR7, URZ, 0x1, UP0 ;  /* 0x000000013f077887 */ /* 0x000fe40008000000 */
[----:B------:R-:W-:Y:S02]  /*1930*/  USEL UR6, UR6, URZ, UP0 ;  /* 0x0000003f06067287 */ /* 0x000fe40008000000 */
[----:B------:R-:W-:-:S06]  /*1940*/  ULOP3.LUT UR7, UR38, UR7, URZ, 0x3c, !UPT ;  /* 0x0000000726077292 */ /* 0x000fcc000f8e3c3f */
[----:B01----:R-:W-:Y:S01]  /*1950*/  MOV R5, UR7 ;  /* 0x0000000700057c02 */ /* 0x003fe20008000f00 */
[----:B------:R-:W-:-:S06]  /*1960*/  UMOV UR7, UR39 ;  /* 0x0000002700077c82 */ /* 0x000fcc0008000000 */
.L_x_25:
[----:B01----:R-:W-:Y:S05]  /*1970*/  @!P0 BRA `(.L_x_19) ;  /* 0x0000000000048947 */ /* 0x003fea0003800000 */
[----:B------:R-:W-:Y:S01]  /*1980*/  BPT.TRAP 0x1 ;  /* 0x000000040000795c */ /* 0x000fe20000300000 */
.L_x_19:
[----:B------:R-:W0:Y:S01]  /*1990*/  S2UR UR9, SR_CgaCtaId ;  /* 0x00000000000979c3 */ /* 0x000e220000008800 */
[----:B------:R-:W-:Y:S01]  /*19a0*/  UMOV UR8, 0x400 ;  /* 0x0000040000087882 */ /* 0x000fe20000000000 */
[----:B------:R-:W-:Y:S01]  /*19b0*/  SHF.L.U32 R3, R5, 0x1f, RZ ;  /* 0x0000001f05037819 */ /* 0x000fe200000006ff */
[----:B0-----:R-:W-:-:S04]  /*19c0*/  ULEA UR8, UR9, UR8, 0x18 ;  /* 0x0000000809087291 */ /* 0x001fc8000f8ec03f */
[----:B------:R-:W-:-:S09]  /*19d0*/  ULEA UR9, UR6, UR8, 0x3 ;  /* 0x0000000806097291 */ /* 0x000fd2000f8e183f */
[----:B------:R0:W1:Y:S01]  /*19e0*/  SYNCS.PHASECHK.TRANS64.TRYWAIT P1, [UR9], R3 ;  /* 0x00000003ff0075a7 */ /* 0x0000620008020149 */
[----:B------:R-:W-:Y:S05]  /*19f0*/  @!P0 BRA `(.L_x_20) ;  /* 0x0000000000048947 */ /* 0x000fea0003800000 */
[----:B------:R-:W-:Y:S01]  /*1a00*/  BPT.TRAP 0x1 ;  /* 0x000000040000795c */ /* 0x000fe20000300000 */
.L_x_20:
[----:B-1----:R-:W-:Y:S05]  /*1a10*/  @P1 BRA `(.L_x_21) ;  /* 0x0000000000081947 */ /* 0x002fea0003800000 */
[----:B------:R-:W1:Y:S02]  /*1a20*/  SYNCS.PHASECHK.TRANS64.TRYWAIT P1, [UR9], R3 ;  /* 0x00000003ff0075a7 */ /* 0x000e640008020149 */
[----:B-1----:R-:W-:Y:S05]  /*1a30*/  @!P1 BRA `(.L_x_22) ;  /* 0x0000008c00d49947 */ /* 0x002fea0003800000 */
.L_x_21:
[----:B------:R-:W-:Y:S01]  /*1a40*/  ULEA UR12, UR6, UR4, 0xc ;  /* 0x00000004060c7291 */ /* 0x000fe2000f8e603f */
[----:B------:R-:W-:Y:S01]  /*1a50*/  WARPGROUP.ARRIVE ;  /* 0x00000000000079c5 */ /* 0x000fe20000000000 */
[----:B------:R-:W-:Y:S01]  /*1a60*/  ULEA UR10, UR6, UR5, 0xb ;  /* 0x00000005060a7291 */ /* 0x000fe2000f8e583f */
[----:B------:R-:W-:Y:S01]  /*1a70*/  UMOV UR13, 0x40000040 ;  /* 0x40000040000d7882 */ /* 0x000fe20000000000 */
[----:B------:R-:W-:Y:S01]  /*1a80*/  UMOV UR15, 0x40000040 ;  /* 0x40000040000f7882 */ /* 0x000fe20000000000 */
[----:B------:R-:W-:Y:S01]  /*1a90*/  UIADD3 UR16, UR12, 0x400, URZ ;  /* 0x000004000c107890 */ /* 0x000fe2000fffe03f */
[----:B------:R-:W-:-:S03]  /*1aa0*/  UMOV UR19, UR15 ;  /* 0x0000000f00137c82 */ /* 0x000fc60008000000 */
[----:B------:R-:W-:Y:S01]  /*1ab0*/  UMOV UR14, UR10 ;  /* 0x0000000a000e7c82 */ /* 0x000fe20008000000 */
[----:B------:R-:W-:Y:S01]  /*1ac0*/  UMOV UR17, 0x40000040 ;  /* 0x4000004000117882 */ /* 0x000fe20000000000 */
[----:B------:R-:W-:Y:S01]  /*1ad0*/  HGMMA.64x128x8.F32.TF32 R88, gdesc[UR12], R88, gsb0 ;  /* 0x05e000000c5879f0 */ /* 0x000fe20008002858 */
[----:B------:R-:W-:Y:S02]  /*1ae0*/  UMOV UR18, UR14 ;  /* 0x0000000e00127c82 */ /* 0x000fe40008000000 */
        /* <DEDUP_REMOVED lines=89> */
[----:B------:R-:W-:Y:S01]  /*2080*/  BPT.TRAP 0x1 ;  /* 0x000000040000795c */ /* 0x000fe20000300000 */
.L_x_23:
[----:B------:R-:W-:Y:S01]  /*2090*/  ULEA UR8, UR7, UR8, 0x3 ;  /* 0x0000000807087291 */ /* 0x000fe2000f8e183f */
[----:B------:R-:W-:-:S03]  /*20a0*/  ISETP.GT.U32.AND P1, PT, R19, 0x1, PT ;  /* 0x000000011300780c */ /* 0x000fc60003f24070 */
[----:B------:R-:W-:-:S04]  /*20b0*/  UIADD3 UR8, UR8, 0x20, URZ ;  /* 0x0000002008087890 */ /* 0x000fc8000fffe03f */
[----:B------:R-:W-:-:S09]  /*20c0*/  UPRMT UR8, URZ, 0x654, UR8 ;  /* 0x000006543f087896 */ /* 0x000fd20008000008 */
[----:B------:R-:W-:Y:S01]  /*20d0*/  SYNCS.ARRIVE.TRANS64.RED.A1T0 RZ, [UR8], RZ ;  /* 0x000000ffffff79a7 */ /* 0x000fe20008100408 */
[----:B------:R-:W-:Y:S05]  /*20e0*/  @P1 BRA `(.L_x_24) ;  /* 0x0000000000041947 */ /* 0x000fea0003800000 */
[----:B------:R-:W-:Y:S01]  /*20f0*/  BPT.TRAP 0x1 ;  /* 0x000000040000795c */ /* 0x000fe20000300000 */
.L_x_24:
[----:B------:R-:W-:Y:S01]  /*2100*/  UIADD3 UR6, UR6, 0x1, URZ ;  /* 0x0000000106067890 */ /* 0x000fe2000fffe03f */
[C---:B------:R-:W-:Y:S01]  /*2110*/  ISETP.GT.AND P1, PT, R0.reuse, 0x1, PT ;  /* 0x000000010000780c */ /* 0x040fe20003f24270 */
[----:B------:R-:W-:Y:S01]  /*2120*/  UIADD3 UR7, UR7, 0x1, URZ ;  /* 0x0000000107077890 */ /* 0x000fe2000fffe03f */
[----:B------:R-:W-:Y:S01]  /*2130*/  VIADD R0, R0, 0xffffffff ;  /* 0xffffffff00007836 */ /* 0x000fe20000000000 */
[----:B------:R-:W-:Y:S02]  /*2140*/  UISETP.NE.AND UP0, UPT, UR6, 0x4, UPT ;  /* 0x000000040600788c */ /* 0x000fe4000bf05270 */
[----:B------:R-:W-:Y:S02]  /*2150*/  UISETP.NE.AND UP1, UPT, UR7, 0x4, UPT ;  /* 0x000000040700788c */ /* 0x000fe4000bf25270 */
[----:B------:R-:W-:Y:S02]  /*2160*/  USEL UR8, URZ, 0x1, UP0 ;  /* 0x000000013f087887 */ /* 0x000fe40008000000 */
[----:B------:R-:W-:-:S02]  /*2170*/  USEL UR6, UR6, URZ, UP0 ;  /* 0x0000003f06067287 */ /* 0x000fc40008000000 */
[----:B------:R-:W-:Y:S02]  /*2180*/  USEL UR7, UR7, URZ, UP1 ;  /* 0x0000003f07077287 */ /* 0x000fe40008800000 */
[----:B------:R-:W-:Y:S01]  /*2190*/  LOP3.LUT R5, R5, UR8, RZ, 0x3c, !PT ;  /* 0x0000000805057c12 */ /* 0x000fe2000f8e3cff */
[----:B------:R-:W-:Y:S09]  /*21a0*/  @P1 BRA `(.L_x_25) ;  /* 0xfffffff400f01947 */ /* 0x000ff2000383ffff */
.L_x_18:
[----:B------:R-:W2:Y:S02]  /*21b0*/  LDC R0, c[0x0][0x28c] ;  /* 0x0000a300ff007b82 */ /* 0x000ea40000000800 */
[----:B--2---:R-:W-:-:S13]  /*21c0*/  ISETP.GE.AND P1, PT, R0, 0x1, PT ;  /* 0x000000010000780c */ /* 0x004fda0003f26270 */
[----:B------:R-:W-:Y:S05]  /*21d0*/  @!P1 BRA `(.L_x_26) ;  /* 0x0000000000409947 */ /* 0x000fea0003800000 */
[----:B------:R-:W-:Y:S05]  /*21e0*/  @!P0 BRA `(.L_x_27) ;  /* 0x0000000000048947 */ /* 0x000fea0003800000 */
[----:B------:R-:W-:Y:S01]  /*21f0*/  BPT.TRAP 0x1 ;  /* 0x000000040000795c */ /* 0x000fe20000300000 */
.L_x_27:
[----:B------:R-:W2:Y:S01]  /*2200*/  S2UR UR6, SR_CgaCtaId ;  /* 0x00000000000679c3 */ /* 0x000ea20000008800 */
[----:B------:R-:W-:Y:S01]  /*2210*/  UISETP.LT.AND UP0, UPT, UR40, 0x1, UPT ;  /* 0x000000012800788c */ /* 0x000fe2000bf01270 */
[----:B------:R-:W-:Y:S01]  /*2220*/  ISETP.GT.U32.AND P0, PT, R19, 0x1, PT ;  /* 0x000000011300780c */ /* 0x000fe20003f04070 */
[----:B------:R-:W-:Y:S02]  /*2230*/  UMOV UR5, 0x400 ;  /* 0x0000040000057882 */ /* 0x000fe40000000000 */
[----:B------:R-:W-:-:S04]  /*2240*/  USEL UR4, UR40, 0x1, UP0 ;  /* 0x0000000128047887 */ /* 0x000fc80008000000 */
[----:B------:R-:W-:-:S04]  /*2250*/  UIADD3 UR4, UR39, UR40, -UR4 ;  /* 0x0000002827047290 */ /* 0x000fc8000fffe804 */
[----:B------:R-:W-:-:S04]  /*2260*/  USHF.L.U32 UR4, UR4, 0x3, URZ ;  /* 0x0000000304047899 */ /* 0x000fc8000800063f */
[----:B------:R-:W-:Y:S02]  /*2270*/  ULOP3.LUT UR4, UR4, 0x18, URZ, 0xc0, !UPT ;  /* 0x0000001804047892 */ /* 0x000fe4000f8ec03f */
[----:B--2---:R-:W-:-:S04]  /*2280*/  ULEA UR5, UR6, UR5, 0x18 ;  /* 0x0000000506057291 */ /* 0x004fc8000f8ec03f */
[----:B------:R-:W-:-:S04]  /*2290*/  UIADD3 UR4, UR5, 0x20, UR4 ;  /* 0x0000002005047890 */ /* 0x000fc8000fffe004 */
[----:B------:R-:W-:-:S09]  /*22a0*/  UPRMT UR4, URZ, 0x654, UR4 ;  /* 0x000006543f047896 */ /* 0x000fd20008000004 */
[----:B------:R-:W-:Y:S01]  /*22b0*/  SYNCS.ARRIVE.TRANS64.RED.A1T0 RZ, [UR4], RZ ;  /* 0x000000ffffff79a7 */ /* 0x000fe20008100404 */
[----:B------:R-:W-:Y:S05]  /*22c0*/  @P0 BRA `(.L_x_26) ;  /* 0x0000000000040947 */ /* 0x000fea0003800000 */
[----:B------:R-:W-:Y:S01]  /*22d0*/  BPT.TRAP 0x1 ;  /* 0x000000040000795c */ /* 0x000fe20000300000 */
.L_x_26:
[----:B------:R-:W2:Y:S01]  /*22e0*/  LDC R6, c[0x0][0x288] ;  /* 0x0000a200ff067b82 */ /* 0x000ea20000000800 */
[----:B01----:R-:W-:Y:S01]  /*22f0*/  LOP3.LUT R4, R18, 0x60, RZ, 0xc0, !PT ;  /* 0x0000006012047812 */ /* 0x003fe200078ec0ff */
[----:B------:R-:W-:Y:S01]  /*2300*/  UIADD3 UR39, UR40, UR39, URZ ;  /* 0x0000002728277290 */ /* 0x000fe2000fffe03f */
[----:B------:R-:W-:Y:S01]  /*2310*/  LOP3.LUT R0, R22, 0x1, RZ, 0xc0, !PT ;  /* 0x0000000116007812 */ /* 0x000fe200078ec0ff */
[----:B------:R-:W-:Y:S01]  /*2320*/  IMAD.SHL.U32 R15, R152, 0x100, RZ ;  /* 0x00000100980f7824 */ /* 0x000fe200078e00ff */
[----:B------:R-:W-:Y:S01]  /*2330*/  SHF.R.U32.HI R3, RZ, 0x2, R18 ;  /* 0x00000002ff037819 */ /* 0x000fe20000011612 */
[----:B------:R-:W-:Y:S01]  /*2340*/  USHF.R.U32.HI UR4, URZ, 0x2, UR39 ;  /* 0x000000023f047899 */ /* 0x000fe20008011627 */
[----:B------:R-:W-:Y:S01]  /*2350*/  SHF.R.U32.HI R10, RZ, 0x1, R4 ;  /* 0x00000001ff0a7819 */ /* 0x000fe20000011604 */
[----:B------:R-:W-:Y:S01]  /*2360*/  IMAD.SHL.U32 R4, R0, 0x40, RZ ;  /* 0x0000004000047824 */ /* 0x000fe200078e00ff */
[----:B------:R-:W-:Y:S01]  /*2370*/  LOP3.LUT R3, R3, 0x7, RZ, 0xc0, !PT ;  /* 0x0000000703037812 */ /* 0x000fe200078ec0ff */
[----:B------:R-:W-:Y:S01]  /*2380*/  ULOP3.LUT UR4, UR4, 0x1, URZ, 0xc0, !UPT ;  /* 0x0000000104047892 */ /* 0x000fe2000f8ec03f */
[----:B------:R-:W-:Y:S01]  /*2390*/  SHF.L.U32 R13, R153, 0x7, RZ ;  /* 0x00000007990d7819 */ /* 0x000fe200000006ff */
[----:B------:R-:W-:Y:S01]  /*23a0*/  ULDC UR8, c[0x0][0x284] ;  /* 0x0000a10000087ab9 */ /* 0x000fe20000000800 */
[--C-:B------:R-:W-:Y:S01]  /*23b0*/  IADD3 R5, RZ, -R10, -R3.reuse ;  /* 0x8000000aff057210 */ /* 0x100fe20007ffe803 */
[----:B------:R-:W-:Y:S01]  /*23c0*/  UISETP.GT.U32.AND UP1, UPT, UR39, 0x3, UPT ;  /* 0x000000032700788c */ /* 0x000fe2000bf24070 */
[----:B------:R-:W-:Y:S01]  /*23d0*/  LOP3.LUT R3, R4, 0x40, R3, 0xe2, !PT ;  /* 0x0000004004037812 */ /* 0x000fe200078ee203 */
[----:B------:R-:W-:Y:S01]  /*23e0*/  UISETP.NE.U32.AND UP0, UPT, UR4, 0x1, UPT ;  /* 0x000000010400788c */ /* 0x000fe2000bf05070 */
[----:B------:R-:W-:Y:S01]  /*23f0*/  LOP3.LUT R4, R18, 0x3, RZ, 0xc0, !PT ;  /* 0x0000000312047812 */ /* 0x000fe200078ec0ff */
[----:B------:R-:W-:Y:S01]  /*2400*/  ULDC.64 UR6, c[0x0][0x5d0] ;  /* 0x0001740000067ab9 */ /* 0x000fe20000000a00 */
[----:B------:R-:W-:Y:S01]  /*2410*/  SHF.R.S32.HI R21, RZ, 0x1f, R23 ;  /* 0x0000001fff157819 */ /* 0x000fe20000011417 */
[----:B------:R-:W-:Y:S01]  /*2420*/  UISETP.LT.U32.AND UP1, UPT, UR40, 0x4, UP1 ;  /* 0x000000042800788c */ /* 0x000fe20008f21070 */
[----:B------:R-:W-:Y:S01]  /*2430*/  IMAD.WIDE R8, R152, 0x100, RZ ;  /* 0x0000010098087825 */ /* 0x000fe200078e02ff */
[----:B------:R-:W-:Y:S01]  /*2440*/  UISETP.GT.U32.AND UP0, UPT, UR40, 0x3, !UP0 ;  /* 0x000000032800788c */ /* 0x000fe2000c704070 */
[----:B--2---:R-:W-:-:S02]  /*2450*/  ISETP.GE.AND P0, PT, R13, R6, PT ;  /* 0x000000060d00720c */ /* 0x004fc40003f06270 */
[----:B------:R-:W-:Y:S01]  /*2460*/  IMAD R12, R4, -0x2, R6 ;  /* 0xfffffffe040c7824 */ /* 0x000fe200078e0206 */
[----:B------:R-:W-:Y:S01]  /*2470*/  USEL UR5, URZ, 0x1, !UP1 ;  /* 0x000000013f057887 */ /* 0x000fe2000c800000 */
[----:B------:R-:W-:Y:S01]  /*2480*/  IMAD.SHL.U32 R6, R18, 0x2, RZ ;  /* 0x0000000212067824 */ /* 0x000fe200078e00ff */
[----:B------:R-:W-:Y:S01]  /*2490*/  ISETP.GE.OR P0, PT, R15, UR8, P0 ;  /* 0x000000080f007c0c */ /* 0x000fe20008706670 */
[----:B------:R-:W-:Y:S01]  /*24a0*/  IMAD R4, R21, UR6, RZ ;  /* 0x0000000615047c24 */ /* 0x000fe2000f8e02ff */
[----:B------:R-:W-:Y:S01]  /*24b0*/  USEL UR4, URZ, 0x1, !UP0 ;  /* 0x000000013f047887 */ /* 0x000fe2000c000000 */
[----:B------:R-:W-:Y:S01]  /*24c0*/  IMAD R0, R0, -0x40, R5 ;  /* 0xffffffc000007824 */ /* 0x000fe200078e0205 */
[----:B------:R-:W-:Y:S01]  /*24d0*/  LOP3.LUT R6, R13, 0x6, R6, 0xf8, !PT ;  /* 0x000000060d067812 */ /* 0x000fe200078ef806 */
[----:B------:R-:W-:Y:S01]  /*24e0*/  IMAD R11, R23, UR7, R4 ;  /* 0x00000007170b7c24 */ /* 0x000fe2000f8e0204 */
[----:B------:R-:W-:Y:S01]  /*24f0*/  LOP3.LUT R153, R8, R3, R10, 0xfe, !PT ;  /* 0x0000000308997212 */ /* 0x000fe200078efe0a */
[----:B------:R-:W-:Y:S01]  /*2500*/  ULOP3.LUT UR39, UR39, 0x3, URZ, 0xc0, !UPT ;  /* 0x0000000327277892 */ /* 0x000fe2000f8ec03f */
[----:B------:R-:W-:Y:S01]  /*2510*/  SHF.R.S32.HI R7, RZ, 0x1f, R6 ;  /* 0x0000001fff077819 */ /* 0x000fe20000011406 */
[----:B------:R-:W-:Y:S01]  /*2520*/  ULOP3.LUT UR38, UR4, UR38, UR5, 0x96, !UPT ;  /* 0x0000002604267292 */ /* 0x000fe2000f8e9605 */
[----:B------:R-:W-:Y:S01]  /*2530*/  IADD3 R3, -R15, UR8, R0 ;  /* 0x000000080f037c10 */ /* 0x000fe2000fffe100 */
[----:B------:R-:W-:-:S02]  /*2540*/  IMAD.IADD R0, R12, 0x1, -R13 ;  /* 0x000000010c007824 */ /* 0x000fc400078e0a0d */
[----:B------:R-:W-:-:S04]  /*2550*/  IMAD.WIDE.U32 R4, R23, UR6, R6 ;  /* 0x0000000617047c25 */ /* 0x000fc8000f8e0006 */
[----:B------:R-:W-:Y:S01]  /*2560*/  IMAD.MOV.U32 R152, RZ, RZ, -0x1 ;  /* 0xffffffffff987424 */ /* 0x000fe200078e00ff */
[----:B------:R-:W-:Y:S02]  /*2570*/  IADD3 R11, R5, R11, RZ ;  /* 0x0000000b050b7210 */ /* 0x000fe40007ffe0ff */
[----:B------:R-:W-:Y:S01]  /*2580*/  MOV R10, R4 ;  /* 0x00000004000a7202 */ /* 0x000fe20000000f00 */
[----:B------:R-:W-:Y:S06]  /*2590*/  @P0 BRA `(.L_x_28) ;  /* 0x0000006400800947 */ /* 0x000fec0003800000 */
[----:B------:R-:W0:Y:S01]  /*25a0*/  LDC.64 R4, c[0x0][0x5c8] ;  /* 0x00017200ff047b82 */ /* 0x000e220000000a00 */
[----:B-----5:R-:W-:Y:S01]  /*25b0*/  FSETP.NEU.AND P1, PT, R155, RZ, PT ;  /* 0x000000ff9b00720b */ /* 0x020fe20003f2d000 */
[----:B------:R-:W-:Y:S01]  /*25c0*/  BSSY B0, `(.L_x_28) ;  /* 0x000065d000007945 */ /* 0x000fe20003800000 */
[----:B------:R-:W-:-:S04]  /*25d0*/  ISETP.GT.AND P0, PT, R3, RZ, PT ;  /* 0x000000ff0300720c */ /* 0x000fc80003f04270 */
[----:B------:R-:W-:Y:S01]  /*25e0*/  ISETP.GT.AND P3, PT, R0, RZ, P0 ;  /* 0x000000ff0000720c */ /* 0x000fe20000764270 */
[-C--:B0-----:R-:W-:Y:S02]  /*25f0*/  IMAD R12, R9, R4.reuse, RZ ;  /* 0x00000004090c7224 */ /* 0x081fe400078e02ff */
[----:B------:R-:W-:-:S04]  /*2600*/  IMAD.WIDE.U32 R168, R153, R4, R10 ;  /* 0x0000000499a87225 */ /* 0x000fc800078e000a */
[----:B------:R-:W-:-:S04]  /*2610*/  IMAD R11, R153, R5, R12 ;  /* 0x00000005990b7224 */ /* 0x000fc800078e020c */
[----:B------:R-:W-:Y:S01]  /*2620*/  IMAD.IADD R171, R169, 0x1, R11 ;  /* 0x00000001a9ab7824 */ /* 0x000fe200078e020b */
[----:B------:R-:W-:Y:S06]  /*2630*/  @!P1 BRA `(.L_x_29) ;  /* 0x0000004800309947 */ /* 0x000fec0003800000 */
[----:B------:R-:W0:Y:S01]  /*2640*/  LDC.64 R14, c[0x0][0x5b8] ;  /* 0x00016e00ff0e7b82 */ /* 0x000e220000000a00 */
[----:B------:R-:W-:-:S07]  /*2650*/  ULDC.64 UR4, c[0x0][0x5c0] ;  /* 0x0001700000047ab9 */ /* 0x000fce0000000a00 */
[----:B------:R-:W1:Y:S08]  /*2660*/  LDC.64 R156, c[0x0][0x5b0] ;  /* 0x00016c00ff9c7b82 */ /* 0x000e700000000a00 */
[----:B------:R-:W2:Y:S01]  /*2670*/  LDC.64 R10, c[0x0][0x5a8] ;  /* 0x00016a00ff0a7b82 */ /* 0x000ea20000000a00 */
[-C--:B0-----:R-:W-:Y:S02]  /*2680*/  IMAD R12, R21, R14.reuse, RZ ;  /* 0x0000000e150c7224 */ /* 0x081fe400078e02ff */
[----:B------:R-:W-:-:S04]  /*2690*/  IMAD.WIDE.U32 R158, R23, R14, R6 ;  /* 0x0000000e179e7225 */ /* 0x000fc800078e0006 */
[----:B------:R-:W-:Y:S01]  /*26a0*/  IMAD R15, R23, R15, R12 ;  /* 0x0000000f170f7224 */ /* 0x000fe200078e020c */
[----:B------:R-:W-:Y:S01]  /*26b0*/  MOV R20, R158 ;  /* 0x0000009e00147202 */ /* 0x000fe20000000f00 */
[-C--:B-1----:R-:W-:Y:S02]  /*26c0*/  IMAD R12, R9, R156.reuse, RZ ;  /* 0x0000009c090c7224 */ /* 0x082fe400078e02ff */
[----:B------:R-:W-:Y:S02]  /*26d0*/  IMAD.IADD R21, R159, 0x1, R15 ;  /* 0x000000019f157824 */ /* 0x000fe400078e020f */
[C---:B------:R-:W-:Y:S02]  /*26e0*/  IMAD R167, R153.reuse, R157, R12 ;  /* 0x0000009d99a77224 */ /* 0x040fe400078e020c */
[----:B------:R-:W-:-:S04]  /*26f0*/  IMAD.WIDE.U32 R12, R153, R156, R20 ;  /* 0x0000009c990c7225 */ /* 0x000fc800078e0014 */
[----:B------:R-:W-:Y:S01]  /*2700*/  IMAD.IADD R13, R13, 0x1, R167 ;  /* 0x000000010d0d7824 */ /* 0x000fe200078e02a7 */
[----:B--2---:R-:W-:-:S04]  /*2710*/  LEA R162, P1, R12, R10, 0x2 ;  /* 0x0000000a0ca27211 */ /* 0x004fc800078210ff */
[----:B------:R-:W-:-:S05]  /*2720*/  LEA.HI.X R163, R12, R11, R13, 0x2, P1 ;  /* 0x0000000b0ca37211 */ /* 0x000fca00008f140d */
[----:B------:R0:W2:Y:S01]  /*2730*/  @P3 LDG.E.LTC128B R174, desc[UR36][R162.64] ;  /* 0x00000024a2ae3981 */ /* 0x0000a2000c1e1920 */
[----:B------:R-:W-:Y:S01]  /*2740*/  IMAD.WIDE.U32 R160, R153, R156, R6 ;  /* 0x0000009c99a07225 */ /* 0x000fe200078e0006 */
[----:B------:R-:W-:Y:S01]  /*2750*/  ISETP.GT.AND P5, PT, R0, 0x1, P0 ;  /* 0x000000010000780c */ /* 0x000fe200007a4270 */
[----:B------:R-:W-:Y:S01]  /*2760*/  BSSY B1, `(.L_x_30) ;  /* 0x0000016000017945 */ /* 0x000fe20003800000 */
[----:B------:R-:W-:Y:S01]  /*2770*/  LEA R12, P1, R168, UR4, 0x2 ;  /* 0x00000004a80c7c11 */ /* 0x000fe2000f8210ff */
[----:B------:R-:W-:-:S03]  /*2780*/  IMAD.IADD R161, R167, 0x1, R161 ;  /* 0x00000001a7a17824 */ /* 0x000fc600078e02a1 */
[----:B------:R-:W-:Y:S01]  /*2790*/  LEA.HI.X R13, R168, UR5, R171, 0x2, P1 ;  /* 0x00000005a80d7c11 */ /* 0x000fe200088f14ab */
[----:B------:R-:W-:Y:S01]  /*27a0*/  IMAD.WIDE.U32 R164, R23, R14, R160 ;  /* 0x0000000e17a47225 */ /* 0x000fe200078e00a0 */
[C---:B------:R-:W-:Y:S02]  /*27b0*/  SHF.L.U64.HI R161, R156.reuse, 0x3, R157 ;  /* 0x000000039ca17819 */ /* 0x040fe4000001029d */
[----:B------:R-:W-:Y:S01]  /*27c0*/  SHF.L.U32 R160, R156, 0x3, RZ ;  /* 0x000000039ca07819 */ /* 0x000fe200000006ff */
[----:B------:R-:W-:Y:S01]  /*27d0*/  IMAD.IADD R165, R15, 0x1, R165 ;  /* 0x000000010fa57824 */ /* 0x000fe200078e02a5 */
[----:B0-----:R-:W-:-:S03]  /*27e0*/  LEA R162, P1, R164, R10, 0x2 ;  /* 0x0000000aa4a27211 */ /* 0x001fc600078210ff */
[----:B------:R-:W-:-:S04]  /*27f0*/  IMAD.WIDE.U32 R172, R153, R156, R160 ;  /* 0x0000009c99ac7225 */ /* 0x000fc800078e00a0 */
[----:B------:R-:W-:Y:S02]  /*2800*/  IMAD.IADD R167, R167, 0x1, R173 ;  /* 0x00000001a7a77824 */ /* 0x000fe400078e02ad */
[----:B--2---:R-:W-:-:S04]  /*2810*/  FMUL R163, R174, R155 ;  /* 0x0000009baea37220 */ /* 0x004fc80000400000 */
[----:B------:R-:W-:Y:S01]  /*2820*/  FFMA R169, R88, R154, R163 ;  /* 0x0000009a58a97223 */ /* 0x000fe200000000a3 */
[----:B------:R-:W-:Y:S02]  /*2830*/  LEA.HI.X R163, R164, R11, R165, 0x2, P1 ;  /* 0x0000000ba4a37211 */ /* 0x000fe400008f14a5 */
[----:B------:R-:W-:Y:S02]  /*2840*/  ISETP.GT.AND P1, PT, R3, 0x8, PT ;  /* 0x000000080300780c */ /* 0x000fe40003f24270 */
[----:B------:R-:W-:Y:S01]  /*2850*/  IADD3 R164, P4, R158, R172, RZ ;  /* 0x000000ac9ea47210 */ /* 0x000fe20007f9e0ff */
[----:B------:R0:W-:Y:S01]  /*2860*/  @P3 STG.E desc[UR36][R12.64], R169 ;  /* 0x000000a90c003986 */ /* 0x0001e2000c101924 */
[----:B------:R-:W-:Y:S02]  /*2870*/  ISETP.GT.AND P2, PT, R0, RZ, P1 ;  /* 0x000000ff0000720c */ /* 0x000fe40000f44270 */
[----:B------:R-:W-:Y:S02]  /*2880*/  LEA R170, P3, R164, R10, 0x2 ;  /* 0x0000000aa4aa7211 */ /* 0x000fe400078610ff */
[----:B------:R-:W-:Y:S01]  /*2890*/  IADD3.X R165, R167, R21, RZ, P4, !PT ;  /* 0x00000015a7a57210 */ /* 0x000fe200027fe4ff */
[----:B------:R-:W-:Y:S10]  /*28a0*/  @!P5 BRA `(.L_x_31) ;  /* 0x000000000004d947 */ /* 0x000ff40003800000 */
[----:B------:R1:W5:Y:S02]  /*28b0*/  LDG.E.LTC128B R174, desc[UR36][R162.64+0x4] ;  /* 0x00000424a2ae7981 */ /* 0x000364000c1e1920 */
.L_x_31:
[----:B------:R-:W-:Y:S05]  /*28c0*/  BSYNC B1 ;  /* 0x0000000000017941 */ /* 0x000fea0003800000 */
.L_x_30:
[----:B-----5:R-:W-:Y:S01]  /*28d0*/  FMUL R88, R174, R155 ;  /* 0x0000009bae587220 */ /* 0x020fe20000400000 */
[----:B------:R-:W-:-:S03]  /*28e0*/  LEA.HI.X R171, R164, R11, R165, 0x2, P3 ;  /* 0x0000000ba4ab7211 */ /* 0x000fc600018f14a5 */
[----:B------:R-:W-:-:S05]  /*28f0*/  FFMA R175, R89, R154, R88 ;  /* 0x0000009a59af7223 */ /* 0x000fca0000000058 */
[----:B------:R2:W-:Y:S04]  /*2900*/  @P5 STG.E desc[UR36][R12.64+0x4], R175 ;  /* 0x000004af0c005986 */ /* 0x0005e8000c101924 */
[----:B------:R-:W3:Y:S01]  /*2910*/  @P2 LDG.E.LTC128B R174, desc[UR36][R170.64] ;  /* 0x00000024aaae2981 */ /* 0x000ee2000c1e1920 */
[----:B------:R-:W-:Y:S01]  /*2920*/  IADD3 R172, P3, R6, R172, RZ ;  /* 0x000000ac06ac7210 */ /* 0x000fe20007f7e0ff */
[C---:B------:R-:W-:Y:S01]  /*2930*/  IMAD.SHL.U32 R165, R4.reuse, 0x20, RZ ;  /* 0x0000002004a57824 */ /* 0x040fe200078e00ff */
[----:B------:R-:W-:Y:S03]  /*2940*/  BSSY B1, `(.L_x_32) ;  /* 0x000000f000017945 */ /* 0x000fe60003800000 */
[----:B------:R-:W-:Y:S01]  /*2950*/  IMAD.X R173, R7, 0x1, R167, P3 ;  /* 0x0000000107ad7824 */ /* 0x000fe200018e06a7 */
[----:B------:R-:W-:-:S02]  /*2960*/  SHF.L.U64.HI R167, R4, 0x5, R5 ;  /* 0x0000000504a77819 */ /* 0x000fc40000010205 */
[----:B------:R-:W-:Y:S01]  /*2970*/  IADD3 R168, P4, R165, R12, RZ ;  /* 0x0000000ca5a87210 */ /* 0x000fe20007f9e0ff */
[----:B------:R-:W-:Y:S01]  /*2980*/  IMAD.WIDE.U32 R172, R23, R14, R172 ;  /* 0x0000000e17ac7225 */ /* 0x000fe200078e00ac */
[----:B------:R-:W-:-:S03]  /*2990*/  ISETP.GT.AND P3, PT, R0, 0x1, P1 ;  /* 0x000000010000780c */ /* 0x000fc60000f64270 */
[----:B0-----:R-:W-:Y:S01]  /*29a0*/  IMAD.X R169, R167, 0x1, R13, P4 ;  /* 0x00000001a7a97824 */ /* 0x001fe200020e060d */
[----:B------:R-:W-:Y:S02]  /*29b0*/  IADD3 R89, R15, R173, RZ ;  /* 0x000000ad0f597210 */ /* 0x000fe40007ffe0ff */
[----:B------:R-:W-:-:S04]  /*29c0*/  LEA R88, P5, R172, R10, 0x2 ;  /* 0x0000000aac587211 */ /* 0x000fc800078a10ff */
[----:B------:R-:W-:Y:S01]  /*29d0*/  LEA.HI.X R89, R172, R11, R89, 0x2, P5 ;  /* 0x0000000bac597211 */ /* 0x000fe200028f1459 */
[----:B---3--:R-:W-:-:S04]  /*29e0*/  FMUL R173, R174, R155 ;  /* 0x0000009baead7220 */ /* 0x008fc80000400000 */
[----:B------:R-:W-:-:S05]  /*29f0*/  FFMA R173, R90, R154, R173 ;  /* 0x0000009a5aad7223 */ /* 0x000fca00000000ad */
[----:B------:R2:W-:Y:S01]  /*2a00*/  @P2 STG.E desc[UR36][R168.64], R173 ;  /* 0x000000ada8002986 */ /* 0x0005e2000c101924 */
[----:B------:R-:W-:Y:S05]  /*2a10*/  @!P3 BRA `(.L_x_33) ;  /* 0x000000000004b947 */ /* 0x000fea0003800000 */
[----:B------:R0:W5:Y:S02]  /*2a20*/  LDG.E.LTC128B R174, desc[UR36][R88.64+0x4] ;  /* 0x0000042458ae7981 */ /* 0x000164000c1e1920 */
.L_x_33:
[----:B------:R-:W-:Y:S05]  /*2a30*/  BSYNC B1 ;  /* 0x0000000000017941 */ /* 0x000fea0003800000 */
.L_x_32:
[----:B-----5:R-:W-:Y:S01]  /*2a40*/  FMUL R90, R174, R155 ;  /* 0x0000009bae5a7220 */ /* 0x020fe20000400000 */
[----:B------:R-:W-:Y:S01]  /*2a50*/  ISETP.GT.AND P2, PT, R0, 0x8, P0 ;  /* 0x000000080000780c */ /* 0x000fe20000744270 */
[----:B------:R-:W-:Y:S02]  /*2a60*/  BSSY B1, `(.L_x_34) ;  /* 0x0000007000017945 */ /* 0x000fe40003800000 */
[----:B------:R-:W-:Y:S01]  /*2a70*/  FFMA R171, R91, R154, R90 ;  /* 0x0000009a5bab7223 */ /* 0x000fe2000000005a */
[----:B------:R-:W-:Y:S01]  /*2a80*/  @P3 IMAD.MOV.U32 R90, RZ, RZ, R168 ;  /* 0x000000ffff5a3224 */ /* 0x000fe200078e00a8 */
[----:B------:R-:W-:-:S05]  /*2a90*/  @P3 MOV R91, R169 ;  /* 0x000000a9005b3202 */ /* 0x000fca0000000f00 */
[----:B------:R3:W-:Y:S03]  /*2aa0*/  @P3 STG.E desc[UR36][R90.64+0x4], R171 ;  /* 0x000004ab5a003986 */ /* 0x0007e6000c101924 */
[----:B------:R-:W-:Y:S05]  /*2ab0*/  @!P2 BRA `(.L_x_35) ;  /* 0x000000000004a947 */ /* 0x000fea0003800000 */
[----:B------:R4:W5:Y:S02]  /*2ac0*/  LDG.E.LTC128B R174, desc[UR36][R162.64+0x20] ;  /* 0x00002024a2ae7981 */ /* 0x000964000c1e1920 */
.L_x_35:
[----:B------:R-:W-:Y:S05]  /*2ad0*/  BSYNC B1 ;  /* 0x0000000000017941 */ /* 0x000fea0003800000 */
.L_x_34:
[----:B---3-5:R-:W-:Y:S01]  /*2ae0*/  FMUL R91, R174, R155 ;  /* 0x0000009bae5b7220 */ /* 0x028fe20000400000 */
[----:B------:R-:W-:Y:S01]  /*2af0*/  ISETP.GT.AND P3, PT, R0, 0x9, P0 ;  /* 0x000000090000780c */ /* 0x000fe20000764270 */
[----:B------:R-:W-:Y:S02]  /*2b00*/  BSSY B1, `(.L_x_36) ;  /* 0x0000005000017945 */ /* 0x000fe40003800000 */
[----:B------:R-:W-:-:S05]  /*2b10*/  FFMA R91, R92, R154, R91 ;  /* 0x0000009a5c5b7223 */ /* 0x000fca000000005b */
[----:B------:R3:W-:Y:S05]  /*2b20*/  @P2 STG.E desc[UR36][R12.64+0x20], R91 ;  /* 0x0000205b0c002986 */ /* 0x0007ea000c101924 */
[----:B------:R-:W-:Y:S05]  /*2b30*/  @!P3 BRA `(.L_x_37) ;  /* 0x000000000004b947 */ /* 0x000fea0003800000 */
[----:B------:R0:W5:Y:S02]  /*2b40*/  LDG.E.LTC128B R174, desc[UR36][R162.64+0x24] ;  /* 0x00002424a2ae7981 */ /* 0x000164000c1e1920 */
.L_x_37:
[----:B------:R-:W-:Y:S05]  /*2b50*/  BSYNC B1 ;  /* 0x0000000000017941 */ /* 0x000fea0003800000 */
.L_x_36:
[----:B-----5:R-:W-:Y:S01]  /*2b60*/  FMUL R90, R174, R155 ;  /* 0x0000009bae5a7220 */ /* 0x020fe20000400000 */
[----:B------:R-:W-:Y:S01]  /*2b70*/  ISETP.GT.AND P2, PT, R0, 0x8, P1 ;  /* 0x000000080000780c */ /* 0x000fe20000f44270 */
[----:B------:R-:W-:Y:S02]  /*2b80*/  BSSY B1, `(.L_x_38) ;  /* 0x0000005000017945 */ /* 0x000fe40003800000 */
[----:B------:R-:W-:-:S05]  /*2b90*/  FFMA R93, R93, R154, R90 ;  /* 0x0000009a5d5d7223 */ /* 0x000fca000000005a */
[----:B------:R0:W-:Y:S05]  /*2ba0*/  @P3 STG.E desc[UR36][R12.64+0x24], R93 ;  /* 0x0000245d0c003986 */ /* 0x0001ea000c101924 */
[----:B------:R-:W-:Y:S05]  /*2bb0*/  @!P2 BRA `(.L_x_39) ;  /* 0x000000000004a947 */ /* 0x000fea0003800000 */
[----:B------:R0:W5:Y:S02]  /*2bc0*/  LDG.E.LTC128B R174, desc[UR36][R88.64+0x20] ;  /* 0x0000202458ae7981 */ /* 0x000164000c1e1920 */
.L_x_39:
[----:B------:R-:W-:Y:S05]  /*2bd0*/  BSYNC B1 ;  /* 0x0000000000017941 */ /* 0x000fea0003800000 */
.L_x_38:
[----:B---3-5:R-:W-:Y:S01]  /*2be0*/  FMUL R91, R174, R155 ;  /* 0x0000009bae5b7220 */ /* 0x028fe20000400000 */
[----:B------:R-:W-:Y:S01]  /*2bf0*/  @P2 IMAD.MOV.U32 R90, RZ, RZ, R168 ;  /* 0x000000ffff5a2224 */ /* 0x000fe200078e00a8 */
[----:B------:R-:W-:Y:S01]  /*2c00*/  ISETP.GT.AND P3, PT, R0, 0x9, P1 ;  /* 0x000000090000780c */ /* 0x000fe20000f64270 */
[----:B------:R-:W-:Y:S01]  /*2c10*/  BSSY B1, `(.L_x_40) ;  /* 0x0000006000017945 */ /* 0x000fe20003800000 */
[----:B0-----:R-:W-:Y:S01]  /*2c20*/  FFMA R93, R94, R154, R91 ;  /* 0x0000009a5e5d7223 */ /* 0x001fe2000000005b */
[----:B------:R-:W-:-:S05]  /*2c30*/  @P2 IMAD.MOV.U32 R91, RZ, RZ, R169 ;  /* 0x000000ffff5b2224 */ /* 0x000fca00078e00a9 */
[----:B------:R0:W-:Y:S05]  /*2c40*/  @P2 STG.E desc[UR36][R90.64+0x20], R93 ;  /* 0x0000205d5a002986 */ /* 0x0001ea000c101924 */
[----:B------:R-:W-:Y:S05]  /*2c50*/  @!P3 BRA `(.L_x_41) ;  /* 0x000000000004b947 */ /* 0x000fea0003800000 */
[----:B------:R3:W5:Y:S02]  /*2c60*/  LDG.E.LTC128B R174, desc[UR36][R88.64+0x24] ;  /* 0x0000242458ae7981 */ /* 0x000764000c1e1920 */
.L_x_41:
[----:B------:R-:W-:Y:S05]  /*2c70*/  BSYNC B1 ;  /* 0x0000000000017941 */ /* 0x000fea0003800000 */
.L_x_40:
[----:B0----5:R-:W-:Y:S01]  /*2c80*/  FMUL R90, R174, R155 ;  /* 0x0000009bae5a7220 */ /* 0x021fe20000400000 */
[----:B------:R-:W-:Y:S01]  /*2c90*/  @P3 IMAD.MOV.U32 R91, RZ, RZ, R169 ;  /* 0x000000ffff5b3224 */ /* 0x000fe200078e00a9 */
[----:B------:R-:W-:Y:S01]  /*2ca0*/  ISETP.GT.AND P2, PT, R0, 0x10, P0 ;  /* 0x000000100000780c */ /* 0x000fe20000744270 */
[----:B------:R-:W-:Y:S01]  /*2cb0*/  BSSY B1, `(.L_x_42) ;  /* 0x0000006000017945 */ /* 0x000fe20003800000 */
[----:B------:R-:W-:Y:S01]  /*2cc0*/  FFMA R95, R95, R154, R90 ;  /* 0x0000009a5f5f7223 */ /* 0x000fe2000000005a */
[----:B------:R-:W-:-:S05]  /*2cd0*/  @P3 MOV R90, R168 ;  /* 0x000000a8005a3202 */ /* 0x000fca0000000f00 */
[----:B------:R0:W-:Y:S05]  /*2ce0*/  @P3 STG.E desc[UR36][R90.64+0x24], R95 ;  /* 0x0000245f5a003986 */ /* 0x0001ea000c101924 */
[----:B------:R-:W-:Y:S05]  /*2cf0*/  @!P2 BRA `(.L_x_43) ;  /* 0x000000000004a947 */ /* 0x000fea0003800000 */
[----:B------:R0:W5:Y:S02]  /*2d00*/  LDG.E.LTC128B R174, desc[UR36][R162.64+0x40] ;  /* 0x00004024a2ae7981 */ /* 0x000164000c1e1920 */
.L_x_43:
[----:B------:R-:W-:Y:S05]  /*2d10*/  BSYNC B1 ;  /* 0x0000000000017941 */ /* 0x000fea0003800000 */
.L_x_42:
[----:B0----5:R-:W-:Y:S01]  /*2d20*/  FMUL R91, R174, R155 ;  /* 0x0000009bae5b7220 */ /* 0x021fe20000400000 */
[----:B------:R-:W-:Y:S01]  /*2d30*/  ISETP.GT.AND P3, PT, R0, 0x11, P0 ;  /* 0x000000110000780c */ /* 0x000fe20000764270 */
[----:B------:R-:W-:Y:S02]  /*2d40*/  BSSY B1, `(.L_x_44) ;  /* 0x0000005000017945 */ /* 0x000fe40003800000 */
[----:B------:R-:W-:-:S05]  /*2d50*/  FFMA R91, R96, R154, R91 ;  /* 0x0000009a605b7223 */ /* 0x000fca000000005b */
[----:B------:R0:W-:Y:S05]  /*2d60*/  @P2 STG.E desc[UR36][R12.64+0x40], R91 ;  /* 0x0000405b0c002986 */ /* 0x0001ea000c101924 */
[----:B------:R-:W-:Y:S05]  /*2d70*/  @!P3 BRA `(.L_x_45) ;  /* 0x000000000004b947 */ /* 0x000fea0003800000 */
[----:B------:R0:W5:Y:S02]  /*2d80*/  LDG.E.LTC128B R174, desc[UR36][R162.64+0x44] ;  /* 0x00004424a2ae7981 */ /* 0x000164000c1e1920 */
.L_x_45:
[----:B------:R-:W-:Y:S05]  /*2d90*/  BSYNC B1 ;  /* 0x0000000000017941 */ /* 0x000fea0003800000 */
.L_x_44:
[----:B-----5:R-:W-:Y:S01]  /*2da0*/  FMUL R90, R174, R155 ;  /* 0x0000009bae5a7220 */ /* 0x020fe20000400000 */
[----:B------:R-:W-:Y:S01]  /*2db0*/  ISETP.GT.AND P2, PT, R0, 0x10, P1 ;  /* 0x000000100000780c */ /* 0x000fe20000f44270 */
[----:B------:R-:W-:Y:S02]  /*2dc0*/  BSSY B1, `(.L_x_46) ;  /* 0x0000005000017945 */ /* 0x000fe40003800000 */
[----:B------:R-:W-:-:S05]  /*2dd0*/  FFMA R97, R97, R154, R90 ;  /* 0x0000009a61617223 */ /* 0x000fca000000005a */
[----:B------:R0:W-:Y:S05]  /*2de0*/  @P3 STG.E desc[UR36][R12.64+0x44], R97 ;  /* 0x000044610c003986 */ /* 0x0001ea000c101924 */
[----:B------:R-:W-:Y:S05]  /*2df0*/  @!P2 BRA `(.L_x_47) ;  /* 0x000000000004a947 */ /* 0x000fea0003800000 */
[----:B------:R0:W5:Y:S02]  /*2e00*/  LDG.E.LTC128B R174, desc[UR36][R88.64+0x40] ;  /* 0x0000402458ae7981 */ /* 0x000164000c1e1920 */
.L_x_47:
[----:B------:R-:W-:Y:S05]  /*2e10*/  BSYNC B1 ;  /* 0x0000000000017941 */ /* 0x000fea0003800000 */
.L_x_46:
        /* <DEDUP_REMOVED lines=9> */
.L_x_49:
[----:B------:R-:W-:Y:S05]  /*2eb0*/  BSYNC B1 ;  /* 0x0000000000017941 */ /* 0x000fea0003800000 */
.L_x_48:
[----:B0----5:R-:W-:Y:S01]  /*2ec0*/  FMUL R90, R174, R155 ;  /* 0x0000009bae5a7220 */ /* 0x021fe20000400000 */
[----:B------:R-:W-:Y:S01]  /*2ed0*/  @P3 IMAD.MOV.U32 R91, RZ, RZ, R169 ;  /* 0x000000ffff5b3224 */ /* 0x000fe200078e00a9 */
[----:B------:R-:W-:Y:S01]  /*2ee0*/  ISETP.GT.AND P2, PT, R0, 0x18, P0 ;  /* 0x000000180000780c */ /* 0x000fe20000744270 */
[----:B------:R-:W-:Y:S01]  /*2ef0*/  BSSY B1, `(.L_x_50) ;  /* 0x0000006000017945 */ /* 0x000fe20003800000 */
[----:B------:R-:W-:Y:S01]  /*2f00*/  FFMA R99, R99, R154, R90 ;  /* 0x0000009a63637223 */ /* 0x000fe2000000005a */
[----:B------:R-:W-:-:S05]  /*2f10*/  @P3 IMAD.MOV.U32 R90, RZ, RZ, R168 ;  /* 0x000000ffff5a3224 */ /* 0x000fca00078e00a8 */
[----:B------:R0:W-:Y:S05]  /*2f20*/  @P3 STG.E desc[UR36][R90.64+0x44], R99 ;  /* 0x000044635a003986 */ /* 0x0001ea000c101924 */
[----:B------:R-:W-:Y:S05]  /*2f30*/  @!P2 BRA `(.L_x_51) ;  /* 0x000000000004a947 */ /* 0x000fea0003800000 */
[----:B------:R0:W5:Y:S02]  /*2f40*/  LDG.E.LTC128B R174, desc[UR36][R162.64+0x60] ;  /* 0x00006024a2ae7981 */ /* 0x000164000c1e1920 */
.L_x_51:
[----:B------:R-:W-:Y:S05]  /*2f50*/  BSYNC B1 ;  /* 0x0000000000017941 */ /* 0x000fea0003800000 */
.L_x_50:
[----:B0----5:R-:W-:Y:S01]  /*2f60*/  FMUL R91, R174, R155 ;  /* 0x0000009bae5b7220 */ /* 0x021fe20000400000 */
[----:B------:R-:W-:Y:S01]  /*2f70*/  ISETP.GT.AND P3, PT, R0, 0x19, P0 ;  /* 0x000000190000780c */ /* 0x000fe20000764270 */
[----:B------:R-:W-:Y:S02]  /*2f80*/  BSSY B1, `(.L_x_52) ;  /* 0x0000005000017945 */ /* 0x000fe40003800000 */
[----:B------:R-:W-:-:S05]  /*2f90*/  FFMA R91, R100, R154, R91 ;  /* 0x0000009a645b7223 */ /* 0x000fca000000005b */
[----:B------:R0:W-:Y:S05]  /*2fa0*/  @P2 STG.E desc[UR36][R12.64+0x60], R91 ;  /* 0x0000605b0c002986 */ /* 0x0001ea000c101924 */
[----:B------:R-:W-:Y:S05]  /*2fb0*/  @!P3 BRA `(.L_x_53) ;  /* 0x000000000004b947 */ /* 0x000fea0003800000 */
[----:B------:R0:W5:Y:S02]  /*2fc0*/  LDG.E.LTC128B R174, desc[UR36][R162.64+0x64] ;  /* 0x00006424a2ae7981 */ /* 0x000164000c1e1920 */
.L_x_53:
[----:B------:R-:W-:Y:S05]  /*2fd0*/  BSYNC B1 ;  /* 0x0000000000017941 */ /* 0x000fea0003800000 */
.L_x_52:
[----:B-----5:R-:W-:Y:S01]  /*2fe0*/  FMUL R90, R174, R155 ;  /* 0x0000009bae5a7220 */ /* 0x020fe20000400000 */
[----:B------:R-:W-:Y:S01]  /*2ff0*/  ISETP.GT.AND P2, PT, R0, 0x18, P1 ;  /* 0x000000180000780c */ /* 0x000fe20000f44270 */
[----:B------:R-:W-:Y:S02]  /*3000*/  BSSY B1, `(.L_x_54) ;  /* 0x0000005000017945 */ /* 0x000fe40003800000 */
[----:B------:R-:W-:-:S05]  /*3010*/  FFMA R101, R101, R154, R90 ;  /* 0x0000009a65657223 */ /* 0x000fca000000005a */
[----:B------:R0:W-:Y:S05]  /*3020*/  @P3 STG.E desc[UR36][R12.64+0x64], R101 ;  /* 0x000064650c003986 */ /* 0x0001ea000c101924 */
[----:B------:R-:W-:Y:S05]  /*3030*/  @!P2 BRA `(.L_x_55) ;  /* 0x000000000004a947 */ /* 0x000fea0003800000 */
[----:B------:R0:W5:Y:S02]  /*3040*/  LDG.E.LTC128B R174, desc[UR36][R88.64+0x60] ;  /* 0x0000602458ae7981 */ /* 0x000164000c1e1920 */
.L_x_55:
[----:B------:R-:W-:Y:S05]  /*3050*/  BSYNC B1 ;  /* 0x0000000000017941 */ /* 0x000fea0003800000 */
.L_x_54:
[----:B0----5:R-:W-:Y:S01]  /*3060*/  FMUL R91, R174, R155 ;  /* 0x0000009bae5b7220 */ /* 0x021fe20000400000 */
[----:B------:R-:W-:Y:S01]  /*3070*/  @P2 MOV R90, R168 ;  /* 0x000000a8005a2202 */ /* 0x000fe20000000f00 */
[----:B------:R-:W-:Y:S01]  /*3080*/  BSSY B1, `(.L_x_56) ;  /* 0x0000007000017945 */ /* 0x000fe20003800000 */
[----:B------:R-:W-:Y:S01]  /*3090*/  ISETP.GT.AND P3, PT, R0, 0x19, P1 ;  /* 0x000000190000780c */ /* 0x000fe20000f64270 */
[----:B------:R-:W-:Y:S01]  /*30a0*/  FFMA R93, R102, R154, R91 ;  /* 0x0000009a665d7223 */ /* 0x000fe2000000005b */
[----:B------:R-:W-:-:S05]  /*30b0*/  @P2 IMAD.MOV.U32 R91, RZ, RZ, R169 ;  /* 0x000000ffff5b2224 */ /* 0x000fca00078e00a9 */
[----:B------:R0:W-:Y:S06]  /*30c0*/  @P2 STG.E desc[UR36][R90.64+0x60], R93 ;  /* 0x0000605d5a002986 */ /* 0x0001ec000c101924 */
[----:B------:R-:W-:Y:S05]  /*30d0*/  @!P3 BRA `(.L_x_57) ;  /* 0x000000000004b947 */ /* 0x000fea0003800000 */
[----:B------:R0:W5:Y:S02]  /*30e0*/  LDG.E.LTC128B R174, desc[UR36][R88.64+0x64] ;  /* 0x0000642458ae7981 */ /* 0x000164000c1e1920 */
.L_x_57:
[----:B------:R-:W-:Y:S05]  /*30f0*/  BSYNC B1 ;  /* 0x0000000000017941 */ /* 0x000fea0003800000 */
.L_x_56:
        /* <DEDUP_REMOVED lines=9> */
.L_x_59:
[----:B------:R-:W-:Y:S05]  /*3190*/  BSYNC B1 ;  /* 0x0000000000017941 */ /* 0x000fea0003800000 */
.L_x_58:
[----:B0----5:R-:W-:Y:S01]  /*31a0*/  FMUL R91, R174, R155 ;  /* 0x0000009bae5b7220 */ /* 0x021fe20000400000 */
[----:B------:R-:W-:Y:S01]  /*31b0*/  ISETP.GT.AND P3, PT, R0, 0x21, P0 ;  /* 0x000000210000780c */ /* 0x000fe20000764270 */
[----:B------:R-:W-:Y:S02]  /*31c0*/  BSSY B1, `(.L_x_60) ;  /* 0x0000005000017945 */ /* 0x000fe40003800000 */
[----:B------:R-:W-:-:S05]  /*31d0*/  FFMA R91, R104, R154, R91 ;  /* 0x0000009a685b7223 */ /* 0x000fca000000005b */
[----:B------:R0:W-:Y:S05]  /*31e0*/  @P2 STG.E desc[UR36][R12.64+0x80], R91 ;  /* 0x0000805b0c002986 */ /* 0x0001ea000c101924 */
[----:B------:R-:W-:Y:S05]  /*31f0*/  @!P3 BRA `(.L_x_61) ;  /* 0x000000000004b947 */ /* 0x000fea0003800000 */
[----:B------:R0:W5:Y:S02]  /*3200*/  LDG.E.LTC128B R174, desc[UR36][R162.64+0x84] ;  /* 0x00008424a2ae7981 */ /* 0x000164000c1e1920 */
.L_x_61:
[----:B------:R-:W-:Y:S05]  /*3210*/  BSYNC B1 ;  /* 0x0000000000017941 */ /* 0x000fea0003800000 */
.L_x_60:
[----:B-----5:R-:W-:Y:S01]  /*3220*/  FMUL R90, R174, R155 ;  /* 0x0000009bae5a7220 */ /* 0x020fe20000400000 */
[----:B------:R-:W-:Y:S01]  /*3230*/  ISETP.GT.AND P2, PT, R0, 0x20, P1 ;  /* 0x000000200000780c */ /* 0x000fe20000f44270 */
[----:B------:R-:W-:Y:S02]  /*3240*/  BSSY B1, `(.L_x_62) ;  /* 0x0000005000017945 */ /* 0x000fe40003800000 */
[----:B------:R-:W-:-:S05]  /*3250*/  FFMA R105, R105, R154, R90 ;  /* 0x0000009a69697223 */ /* 0x000fca000000005a */
[----:B------:R0:W-:Y:S05]  /*3260*/  @P3 STG.E desc[UR36][R12.64+0x84], R105 ;  /* 0x000084690c003986 */ /* 0x0001ea000c101924 */
[----:B------:R-:W-:Y:S05]  /*3270*/  @!P2 BRA `(.L_x_63) ;  /* 0x000000000004a947 */ /* 0x000fea0003800000 */
[----:B------:R0:W5:Y:S02]  /*3280*/  LDG.E.LTC128B R174, desc[UR36][R88.64+0x80] ;  /* 0x0000802458ae7981 */ /* 0x000164000c1e1920 */
.L_x_63:
[----:B------:R-:W-:Y:S05]  /*3290*/  BSYNC B1 ;  /* 0x0000000000017941 */ /* 0x000fea0003800000 */
.L_x_62:
        /* <DEDUP_REMOVED lines=9> */
.L_x_65:
[----:B------:R-:W-:Y:S05]  /*3330*/  BSYNC B1 ;  /* 0x0000000000017941 */ /* 0x000fea0003800000 */
.L_x_64:
        /* <DEDUP_REMOVED lines=9> */
.L_x_67:
[----:B------:R-:W-:Y:S05]  /*33d0*/  BSYNC B1 ;  /* 0x0000000000017941 */ /* 0x000fea0003800000 */
.L_x_66:
[----:B0----5:R-:W-:Y:S01]  /*33e0*/  FMUL R91, R174, R155 ;  /* 0x0000009bae5b7220 */ /* 0x021fe20000400000 */
[----:B------:R-:W-:Y:S01]  /*33f0*/  ISETP.GT.AND P3, PT, R0, 0x29, P0 ;  /* 0x000000290000780c */ /* 0x000fe20000764270 */
[----:B------:R-:W-:Y:S02]  /*3400*/  BSSY B1, `(.L_x_68) ;  /* 0x0000005000017945 */ /* 0x000fe40003800000 */
[----:B------:R-:W-:-:S05]  /*3410*/  FFMA R91, R108, R154, R91 ;  /* 0x0000009a6c5b7223 */ /* 0x000fca000000005b */
[----:B------:R0:W-:Y:S05]  /*3420*/  @P2 STG.E desc[UR36][R12.64+0xa0], R91 ;  /* 0x0000a05b0c002986 */ /* 0x0001ea000c101924 */
[----:B------:R-:W-:Y:S05]  /*3430*/  @!P3 BRA `(.L_x_69) ;  /* 0x000000000004b947 */ /* 0x000fea0003800000 */
[----:B------:R0:W5:Y:S02]  /*3440*/  LDG.E.LTC128B R174, desc[UR36][R162.64+0xa4] ;  /* 0x0000a424a2ae7981 */ /* 0x000164000c1e1920 */
.L_x_69:
[----:B------:R-:W-:Y:S05]  /*3450*/  BSYNC B1 ;  /* 0x0000000000017941 */ /* 0x000fea0003800000 */
.L_x_68:
[----:B-----5:R-:W-:Y:S01]  /*3460*/  FMUL R90, R174, R155 ;  /* 0x0000009bae5a7220 */ /* 0x020fe20000400000 */
[----:B------:R-:W-:Y:S01]  /*3470*/  ISETP.GT.AND P2, PT, R0, 0x28, P1 ;  /* 0x000000280000780c */ /* 0x000fe20000f44270 */
[----:B------:R-:W-:Y:S02]  /*3480*/  BSSY B1, `(.L_x_70) ;  /* 0x0000005000017945 */ /* 0x000fe40003800000 */
[----:B------:R-:W-:-:S05]  /*3490*/  FFMA R109, R109, R154, R90 ;  /* 0x0000009a6d6d7223 */ /* 0x000fca000000005a */
[----:B------:R0:W-:Y:S05]  /*34a0*/  @P3 STG.E desc[UR36][R12.64+0xa4], R109 ;  /* 0x0000a46d0c003986 */ /* 0x0001ea000c101924 */
[----:B------:R-:W-:Y:S05]  /*34b0*/  @!P2 BRA `(.L_x_71) ;  /* 0x000000000004a947 */ /* 0x000fea0003800000 */
[----:B------:R0:W5:Y:S02]  /*34c0*/  LDG.E.LTC128B R174, desc[UR36][R88.64+0xa0] ;  /* 0x0000a02458ae7981 */ /* 0x000164000c1e1920 */
.L_x_71:
[----:B------:R-:W-:Y:S05]  /*34d0*/  BSYNC B1 ;  /* 0x0000000000017941 */ /* 0x000fea0003800000 */
.L_x_70:
        /* <DEDUP_REMOVED lines=9> */
.L_x_73:
[----:B------:R-:W-:Y:S05]  /*3570*/  BSYNC B1 ;  /* 0x0000000000017941 */ /* 0x000fea0003800000 */
.L_x_72:
        /* <DEDUP_REMOVED lines=9> */
.L_x_75:
[----:B------:R-:W-:Y:S05]  /*3610*/  BSYNC B1 ;  /* 0x0000000000017941 */ /* 0x000fea0003800000 */
.L_x_74:
[----:B0----5:R-:W-:Y:S01]  /*3620*/  FMUL R91, R174, R155 ;  /* 0x0000009bae5b7220 */ /* 0x021fe20000400000 */
[----:B------:R-:W-:Y:S01]  /*3630*/  ISETP.GT.AND P3, PT, R0, 0x31, P0 ;  /* 0x000000310000780c */ /* 0x000fe20000764270 */
[----:B------:R-:W-:Y:S02]  /*3640*/  BSSY B1, `(.L_x_76) ;  /* 0x0000005000017945 */ /* 0x000fe40003800000 */
[----:B------:R-:W-:-:S05]  /*3650*/  FFMA R91, R112, R154, R91 ;  /* 0x0000009a705b7223 */ /* 0x000fca000000005b */
[----:B------:R0:W-:Y:S05]  /*3660*/  @P2 STG.E desc[UR36][R12.64+0xc0], R91 ;  /* 0x0000c05b0c002986 */ /* 0x0001ea000c101924 */
[----:B------:R-:W-:Y:S05]  /*3670*/  @!P3 BRA `(.L_x_77) ;  /* 0x000000000004b947 */ /* 0x000fea0003800000 */
[----:B------:R0:W5:Y:S02]  /*3680*/  LDG.E.LTC128B R174, desc[UR36][R162.64+0xc4] ;  /* 0x0000c424a2ae7981 */ /* 0x000164000c1e1920 */
.L_x_77:
[----:B------:R-:W-:Y:S05]  /*3690*/  BSYNC B1 ;  /* 0x0000000000017941 */ /* 0x000fea0003800000 */
.L_x_76:
[----:B-----5:R-:W-:Y:S01]  /*36a0*/  FMUL R90, R174, R155 ;  /* 0x0000009bae5a7220 */ /* 0x020fe20000400000 */
[----:B------:R-:W-:Y:S01]  /*36b0*/  ISETP.GT.AND P2, PT, R0, 0x30, P1 ;  /* 0x000000300000780c */ /* 0x000fe20000f44270 */
[----:B------:R-:W-:Y:S02]  /*36c0*/  BSSY B1, `(.L_x_78) ;  /* 0x0000005000017945 */ /* 0x000fe40003800000 */
[----:B------:R-:W-:-:S05]  /*36d0*/  FFMA R113, R113, R154, R90 ;  /* 0x0000009a71717223 */ /* 0x000fca000000005a */
[----:B------:R0:W-:Y:S05]  /*36e0*/  @P3 STG.E desc[UR36][R12.64+0xc4], R113 ;  /* 0x0000c4710c003986 */ /* 0x0001ea000c101924 */
[----:B------:R-:W-:Y:S05]  /*36f0*/  @!P2 BRA `(.L_x_79) ;  /* 0x000000000004a947 */ /* 0x000fea0003800000 */
[----:B------:R0:W5:Y:S02]  /*3700*/  LDG.E.LTC128B R174, desc[UR36][R88.64+0xc0] ;  /* 0x0000c02458ae7981 */ /* 0x000164000c1e1920 */
.L_x_79:
[----:B------:R-:W-:Y:S05]  /*3710*/  BSYNC B1 ;  /* 0x0000000000017941 */ /* 0x000fea0003800000 */
.L_x_78:
        /* <DEDUP_REMOVED lines=9> */
.L_x_81:
[----:B------:R-:W-:Y:S05]  /*37b0*/  BSYNC B1 ;  /* 0x0000000000017941 */ /* 0x000fea0003800000 */
.L_x_80:
        /* <DEDUP_REMOVED lines=9> */
.L_x_83:
[----:B------:R-:W-:Y:S05]  /*3850*/  BSYNC B1 ;  /* 0x0000000000017941 */ /* 0x000fea0003800000 */
.L_x_82:
[----:B0----5:R-:W-:Y:S01]  /*3860*/  FMUL R91, R174, R155 ;  /* 0x0000009bae5b7220 */ /* 0x021fe20000400000 */
[----:B------:R-:W-:Y:S01]  /*3870*/  ISETP.GT.AND P3, PT, R0, 0x39, P0 ;  /* 0x000000390000780c */ /* 0x000fe20000764270 */
[----:B------:R-:W-:Y:S02]  /*3880*/  BSSY B1, `(.L_x_84) ;  /* 0x0000005000017945 */ /* 0x000fe40003800000 */
[----:B------:R-:W-:-:S05]  /*3890*/  FFMA R91, R116, R154, R91 ;  /* 0x0000009a745b7223 */ /* 0x000fca000000005b */
[----:B------:R0:W-:Y:S05]  /*38a0*/  @P2 STG.E desc[UR36][R12.64+0xe0], R91 ;  /* 0x0000e05b0c002986 */ /* 0x0001ea000c101924 */
[----:B------:R-:W-:Y:S05]  /*38b0*/  @!P3 BRA `(.L_x_85) ;  /* 0x000000000004b947 */ /* 0x000fea0003800000 */
[----:B------:R0:W5:Y:S02]  /*38c0*/  LDG.E.LTC128B R174, desc[UR36][R162.64+0xe4] ;  /* 0x0000e424a2ae7981 */ /* 0x000164000c1e1920 */
.L_x_85:
[----:B------:R-:W-:Y:S05]  /*38d0*/  BSYNC B1 ;  /* 0x0000000000017941 */ /* 0x000fea0003800000 */
.L_x_84:
[----:B-----5:R-:W-:Y:S01]  /*38e0*/  FMUL R90, R174, R155 ;  /* 0x0000009bae5a7220 */ /* 0x020fe20000400000 */
[----:B------:R-:W-:Y:S01]  /*38f0*/  ISETP.GT.AND P2, PT, R0, 0x38, P1 ;  /* 0x000000380000780c */ /* 0x000fe20000f44270 */
[----:B------:R-:W-:Y:S02]  /*3900*/  BSSY B1, `(.L_x_86) ;  /* 0x0000005000017945 */ /* 0x000fe40003800000 */
[----:B------:R-:W-:-:S05]  /*3910*/  FFMA R117, R117, R154, R90 ;  /* 0x0000009a75757223 */ /* 0x000fca000000005a */
[----:B------:R0:W-:Y:S05]  /*3920*/  @P3 STG.E desc[UR36][R12.64+0xe4], R117 ;  /* 0x0000e4750c003986 */ /* 0x0001ea000c101924 */
[----:B------:R-:W-:Y:S05]  /*3930*/  @!P2 BRA `(.L_x_87) ;  /* 0x000000000004a947 */ /* 0x000fea0003800000 */
[----:B------:R0:W5:Y:S02]  /*3940*/  LDG.E.LTC128B R174, desc[UR36][R88.64+0xe0] ;  /* 0x0000e02458ae7981 */ /* 0x000164000c1e1920 */
.L_x_87:
[----:B------:R-:W-:Y:S05]  /*3950*/  BSYNC B1 ;  /* 0x0000000000017941 */ /* 0x000fea0003800000 */
.L_x_86:
        /* <DEDUP_REMOVED lines=9> */
.L_x_89:
[----:B------:R-:W-:Y:S05]  /*39f0*/  BSYNC B1 ;  /* 0x0000000000017941 */ /* 0x000fea0003800000 */
.L_x_88:
        /* <DEDUP_REMOVED lines=9> */
.L_x_91:
[----:B------:R-:W-:Y:S05]  /*3a90*/  BSYNC B1 ;  /* 0x0000000000017941 */ /* 0x000fea0003800000 */
.L_x_90:
[----:B0----5:R-:W-:Y:S01]  /*3aa0*/  FMUL R91, R174, R155 ;  /* 0x0000009bae5b7220 */ /* 0x021fe20000400000 */
[----:B------:R-:W-:Y:S01]  /*3ab0*/  ISETP.GT.AND P3, PT, R0, 0x41, P0 ;  /* 0x000000410000780c */ /* 0x000fe20000764270 */
[----:B------:R-:W-:Y:S02]  /*3ac0*/  BSSY B1, `(.L_x_92) ;  /* 0x0000005000017945 */ /* 0x000fe40003800000 */
[----:B------:R-:W-:-:S05]  /*3ad0*/  FFMA R91, R120, R154, R91 ;  /* 0x0000009a785b7223 */ /* 0x000fca000000005b */
[----:B------:R0:W-:Y:S05]  /*3ae0*/  @P2 STG.E desc[UR36][R12.64+0x100], R91 ;  /* 0x0001005b0c002986 */ /* 0x0001ea000c101924 */
[----:B------:R-:W-:Y:S05]  /*3af0*/  @!P3 BRA `(.L_x_93) ;  /* 0x000000000004b947 */ /* 0x000fea0003800000 */
[----:B------:R0:W5:Y:S02]  /*3b00*/  LDG.E.LTC128B R174, desc[UR36][R162.64+0x104] ;  /* 0x00010424a2ae7981 */ /* 0x000164000c1e1920 */
.L_x_93:
[----:B------:R-:W-:Y:S05]  /*3b10*/  BSYNC B1 ;  /* 0x0000000000017941 */ /* 0x000fea0003800000 */
.L_x_92:
[----:B-----5:R-:W-:Y:S01]  /*3b20*/  FMUL R90, R174, R155 ;  /* 0x0000009bae5a7220 */ /* 0x020fe20000400000 */
[----:B------:R-:W-:Y:S01]  /*3b30*/  ISETP.GT.AND P2, PT, R0, 0x40, P1 ;  /* 0x000000400000780c */ /* 0x000fe20000f44270 */
[----:B------:R-:W-:Y:S02]  /*3b40*/  BSSY B1, `(.L_x_94) ;  /* 0x0000005000017945 */ /* 0x000fe40003800000 */
[----:B------:R-:W-:-:S05]  /*3b50*/  FFMA R121, R121, R154, R90 ;  /* 0x0000009a79797223 */ /* 0x000fca000000005a */
[----:B------:R0:W-:Y:S05]  /*3b60*/  @P3 STG.E desc[UR36][R12.64+0x104], R121 ;  /* 0x000104790c003986 */ /* 0x0001ea000c101924 */
[----:B------:R-:W-:Y:S05]  /*3b70*/  @!P2 BRA `(.L_x_95) ;  /* 0x000000000004a947 */ /* 0x000fea0003800000 */
[----:B------:R0:W5:Y:S02]  /*3b80*/  LDG.E.LTC128B R174, desc[UR36][R88.64+0x100] ;  /* 0x0001002458ae7981 */ /* 0x000164000c1e1920 */
.L_x_95:
[----:B------:R-:W-:Y:S05]  /*3b90*/  BSYNC B1 ;  /* 0x0000000000017941 */ /* 0x000fea0003800000 */
.L_x_94:
        /* <DEDUP_REMOVED lines=9> */
.L_x_97:
[----:B------:R-:W-:Y:S05]  /*3c30*/  BSYNC B1 ;  /* 0x0000000000017941 */ /* 0x000fea0003800000 */
.L_x_96:
        /* <DEDUP_REMOVED lines=9> */
.L_x_99:
[----:B------:R-:W-:Y:S05]  /*3cd0*/  BSYNC B1 ;  /* 0x0000000000017941 */ /* 0x000fea0003800000 */
.L_x_98:
[----:B0----5:R-:W-:Y:S01]  /*3ce0*/  FMUL R91, R174, R155 ;  /* 0x0000009bae5b7220 */ /* 0x021fe20000400000 */
[----:B------:R-:W-:Y:S01]  /*3cf0*/  ISETP.GT.AND P3, PT, R0, 0x49, P0 ;  /* 0x000000490000780c */ /* 0x000fe20000764270 */
[----:B------:R-:W-:Y:S02]  /*3d00*/  BSSY B1, `(.L_x_100) ;  /* 0x0000005000017945 */ /* 0x000fe40003800000 */
[----:B------:R-:W-:-:S05]  /*3d10*/  FFMA R91, R124, R154, R91 ;  /* 0x0000009a7c5b7223 */ /* 0x000fca000000005b */
[----:B------:R0:W-:Y:S05]  /*3d20*/  @P2 STG.E desc[UR36][R12.64+0x120], R91 ;  /* 0x0001205b0c002986 */ /* 0x0001ea000c101924 */
[----:B------:R-:W-:Y:S05]  /*3d30*/  @!P3 BRA `(.L_x_101) ;  /* 0x000000000004b947 */ /* 0x000fea0003800000 */
[----:B------:R0:W5:Y:S02]  /*3d40*/  LDG.E.LTC128B R174, desc[UR36][R162.64+0x124] ;  /* 0x00012424a2ae7981 */ /* 0x000164000c1e1920 */
.L_x_101:
[----:B------:R-:W-:Y:S05]  /*3d50*/  BSYNC B1 ;  /* 0x0000000000017941 */ /* 0x000fea0003800000 */
.L_x_100:
[----:B-----5:R-:W-:Y:S01]  /*3d60*/  FMUL R90, R174, R155 ;  /* 0x0000009bae5a7220 */ /* 0x020fe20000400000 */
[----:B------:R-:W-:Y:S01]  /*3d70*/  ISETP.GT.AND P2, PT, R0, 0x48, P1 ;  /* 0x000000480000780c */ /* 0x000fe20000f44270 */
[----:B------:R-:W-:Y:S02]  /*3d80*/  BSSY B1, `(.L_x_102) ;  /* 0x0000005000017945 */ /* 0x000fe40003800000 */
[----:B------:R-:W-:-:S05]  /*3d90*/  FFMA R125, R125, R154, R90 ;  /* 0x0000009a7d7d7223 */ /* 0x000fca000000005a */
[----:B------:R0:W-:Y:S05]  /*3da0*/  @P3 STG.E desc[UR36][R12.64+0x124], R125 ;  /* 0x0001247d0c003986 */ /* 0x0001ea000c101924 */
[----:B------:R-:W-:Y:S05]  /*3db0*/  @!P2 BRA `(.L_x_103) ;  /* 0x000000000004a947 */ /* 0x000fea0003800000 */
[----:B------:R0:W5:Y:S02]  /*3dc0*/  LDG.E.LTC128B R174, desc[UR36][R88.64+0x120] ;  /* 0x0001202458ae7981 */ /* 0x000164000c1e1920 */
.L_x_103:
[----:B------:R-:W-:Y:S05]  /*3dd0*/  BSYNC B1 ;  /* 0x0000000000017941 */ /* 0x000fea0003800000 */
.L_x_102:
        /* <DEDUP_REMOVED lines=9> */
.L_x_105:
[----:B------:R-:W-:Y:S05]  /*3e70*/  BSYNC B1 ;  /* 0x0000000000017941 */ /* 0x000fea0003800000 */
.L_x_104:
        /* <DEDUP_REMOVED lines=9> */
.L_x_107:
[----:B------:R-:W-:Y:S05]  /*3f10*/  BSYNC B1 ;  /* 0x0000000000017941 */ /* 0x000fea0003800000 */
.L_x_106:
[----:B0----5:R-:W-:Y:S01]  /*3f20*/  FMUL R91, R174, R155 ;  /* 0x0000009bae5b7220 */ /* 0x021fe20000400000 */
[----:B------:R-:W-:Y:S01]  /*3f30*/  ISETP.GT.AND P3, PT, R0, 0x51, P0 ;  /* 0x000000510000780c */ /* 0x000fe20000764270 */
[----:B------:R-:W-:Y:S02]  /*3f40*/  BSSY B1, `(.L_x_108) ;  /* 0x0000005000017945 */ /* 0x000fe40003800000 */
[----:B------:R-:W-:-:S05]  /*3f50*/  FFMA R91, R128, R154, R91 ;  /* 0x0000009a805b7223 */ /* 0x000fca000000005b */
[----:B------:R0:W-:Y:S05]  /*3f60*/  @P2 STG.E desc[UR36][R12.64+0x140], R91 ;  /* 0x0001405b0c002986 */ /* 0x0001ea000c101924 */
[----:B------:R-:W-:Y:S05]  /*3f70*/  @!P3 BRA `(.L_x_109) ;  /* 0x000000000004b947 */ /* 0x000fea0003800000 */
[----:B------:R0:W5:Y:S02]  /*3f80*/  LDG.E.LTC128B R174, desc[UR36][R162.64+0x144] ;  /* 0x00014424a2ae7981 */ /* 0x000164000c1e1920 */
.L_x_109:
[----:B------:R-:W-:Y:S05]  /*3f90*/  BSYNC B1 ;  /* 0x0000000000017941 */ /* 0x000fea0003800000 */
.L_x_108:
[----:B-----5:R-:W-:Y:S01]  /*3fa0*/  FMUL R90, R174, R155 ;  /* 0x0000009bae5a7220 */ /* 0x020fe20000400000 */
[----:B------:R-:W-:Y:S01]  /*3fb0*/  ISETP.GT.AND P2, PT, R0, 0x50, P1 ;  /* 0x000000500000780c */ /* 0x000fe20000f44270 */
[----:B------:R-:W-:Y:S02]  /*3fc0*/  BSSY B1, `(.L_x_110) ;  /* 0x0000005000017945 */ /* 0x000fe40003800000 */
[----:B------:R-:W-:-:S05]  /*3fd0*/  FFMA R129, R129, R154, R90 ;  /* 0x0000009a81817223 */ /* 0x000fca000000005a */
[----:B------:R0:W-:Y:S05]  /*3fe0*/  @P3 STG.E desc[UR36][R12.64+0x144], R129 ;  /* 0x000144810c003986 */ /* 0x0001ea000c101924 */
[----:B------:R-:W-:Y:S05]  /*3ff0*/  @!P2 BRA `(.L_x_111) ;  /* 0x000000000004a947 */ /* 0x000fea0003800000 */
[----:B------:R0:W5:Y:S02]  /*4000*/  LDG.E.LTC128B R174, desc[UR36][R88.64+0x140] ;  /* 0x0001402458ae7981 */ /* 0x000164000c1e1920 */
.L_x_111:
[----:B------:R-:W-:Y:S05]  /*4010*/  BSYNC B1 ;  /* 0x0000000000017941 */ /* 0x000fea0003800000 */
.L_x_110:
        /* <DEDUP_REMOVED lines=9> */
.L_x_113:
[----:B------:R-:W-:Y:S05]  /*40b0*/  BSYNC B1 ;  /* 0x0000000000017941 */ /* 0x000fea0003800000 */
.L_x_112:
        /* <DEDUP_REMOVED lines=9> */
.L_x_115:
[----:B------:R-:W-:Y:S05]  /*4150*/  BSYNC B1 ;  /* 0x0000000000017941 */ /* 0x000fea0003800000 */
.L_x_114:
[----:B0----5:R-:W-:Y:S01]  /*4160*/  FMUL R91, R174, R155 ;  /* 0x0000009bae5b7220 */ /* 0x021fe20000400000 */
[----:B------:R-:W-:Y:S01]  /*4170*/  ISETP.GT.AND P3, PT, R0, 0x59, P0 ;  /* 0x000000590000780c */ /* 0x000fe20000764270 */
[----:B------:R-:W-:Y:S02]  /*4180*/  BSSY B1, `(.L_x_116) ;  /* 0x0000005000017945 */ /* 0x000fe40003800000 */
[----:B------:R-:W-:-:S05]  /*4190*/  FFMA R91, R132, R154, R91 ;  /* 0x0000009a845b7223 */ /* 0x000fca000000005b */
[----:B------:R0:W-:Y:S05]  /*41a0*/  @P2 STG.E desc[UR36][R12.64+0x160], R91 ;  /* 0x0001605b0c002986 */ /* 0x0001ea000c101924 */
[----:B------:R-:W-:Y:S05]  /*41b0*/  @!P3 BRA `(.L_x_117) ;  /* 0x000000000004b947 */ /* 0x000fea0003800000 */
[----:B------:R0:W5:Y:S02]  /*41c0*/  LDG.E.LTC128B R174, desc[UR36][R162.64+0x164] ;  /* 0x00016424a2ae7981 */ /* 0x000164000c1e1920 */
.L_x_117:
[----:B------:R-:W-:Y:S05]  /*41d0*/  BSYNC B1 ;  /* 0x0000000000017941 */ /* 0x000fea0003800000 */
.L_x_116:
[----:B-----5:R-:W-:Y:S01]  /*41e0*/  FMUL R90, R174, R155 ;  /* 0x0000009bae5a7220 */ /* 0x020fe20000400000 */
[----:B------:R-:W-:Y:S01]  /*41f0*/  ISETP.GT.AND P2, PT, R0, 0x58, P1 ;  /* 0x000000580000780c */ /* 0x000fe20000f44270 */
[----:B------:R-:W-:Y:S02]  /*4200*/  BSSY B1, `(.L_x_118) ;  /* 0x0000005000017945 */ /* 0x000fe40003800000 */
[----:B------:R-:W-:-:S05]  /*4210*/  FFMA R133, R133, R154, R90 ;  /* 0x0000009a85857223 */ /* 0x000fca000000005a */
[----:B------:R0:W-:Y:S05]  /*4220*/  @P3 STG.E desc[UR36][R12.64+0x164], R133 ;  /* 0x000164850c003986 */ /* 0x0001ea000c101924 */
[----:B------:R-:W-:Y:S05]  /*4230*/  @!P2 BRA `(.L_x_119) ;  /* 0x000000000004a947 */ /* 0x000fea0003800000 */
[----:B------:R0:W5:Y:S02]  /*4240*/  LDG.E.LTC128B R174, desc[UR36][R88.64+0x160] ;  /* 0x0001602458ae7981 */ /* 0x000164000c1e1920 */
.L_x_119:
[----:B------:R-:W-:Y:S05]  /*4250*/  BSYNC B1 ;  /* 0x0000000000017941 */ /* 0x000fea0003800000 */
.L_x_118:
        /* <DEDUP_REMOVED lines=9> */
.L_x_121:
[----:B------:R-:W-:Y:S05]  /*42f0*/  BSYNC B1 ;  /* 0x0000000000017941 */ /* 0x000fea0003800000 */
.L_x_120:
        /* <DEDUP_REMOVED lines=9> */
.L_x_123:
[----:B------:R-:W-:Y:S05]  /*4390*/  BSYNC B1 ;  /* 0x0000000000017941 */ /* 0x000fea0003800000 */
.L_x_122:
[----:B0----5:R-:W-:Y:S01]  /*43a0*/  FMUL R91, R174, R155 ;  /* 0x0000009bae5b7220 */ /* 0x021fe20000400000 */
[----:B------:R-:W-:Y:S01]  /*43b0*/  ISETP.GT.AND P3, PT, R0, 0x61, P0 ;  /* 0x000000610000780c */ /* 0x000fe20000764270 */
[----:B------:R-:W-:Y:S02]  /*43c0*/  BSSY B1, `(.L_x_124) ;  /* 0x0000005000017945 */ /* 0x000fe40003800000 */
[----:B------:R-:W-:-:S05]  /*43d0*/  FFMA R91, R136, R154, R91 ;  /* 0x0000009a885b7223 */ /* 0x000fca000000005b */
[----:B------:R0:W-:Y:S05]  /*43e0*/  @P2 STG.E desc[UR36][R12.64+0x180], R91 ;  /* 0x0001805b0c002986 */ /* 0x0001ea000c101924 */
[----:B------:R-:W-:Y:S05]  /*43f0*/  @!P3 BRA `(.L_x_125) ;  /* 0x000000000004b947 */ /* 0x000fea0003800000 */
[----:B------:R0:W5:Y:S02]  /*4400*/  LDG.E.LTC128B R174, desc[UR36][R162.64+0x184] ;  /* 0x00018424a2ae7981 */ /* 0x000164000c1e1920 */
.L_x_125:
[----:B------:R-:W-:Y:S05]  /*4410*/  BSYNC B1 ;  /* 0x0000000000017941 */ /* 0x000fea0003800000 */
.L_x_124:
[----:B-----5:R-:W-:Y:S01]  /*4420*/  FMUL R90, R174, R155 ;  /* 0x0000009bae5a7220 */ /* 0x020fe20000400000 */
[----:B------:R-:W-:Y:S01]  /*4430*/  ISETP.GT.AND P2, PT, R0, 0x60, P1 ;  /* 0x000000600000780c */ /* 0x000fe20000f44270 */
[----:B------:R-:W-:Y:S02]  /*4440*/  BSSY B1, `(.L_x_126) ;  /* 0x0000005000017945 */ /* 0x000fe40003800000 */
[----:B------:R-:W-:-:S05]  /*4450*/  FFMA R137, R137, R154, R90 ;  /* 0x0000009a89897223 */ /* 0x000fca000000005a */
[----:B------:R0:W-:Y:S05]  /*4460*/  @P3 STG.E desc[UR36][R12.64+0x184], R137 ;  /* 0x000184890c003986 */ /* 0x0001ea000c101924 */
[----:B------:R-:W-:Y:S05]  /*4470*/  @!P2 BRA `(.L_x_127) ;  /* 0x000000000004a947 */ /* 0x000fea0003800000 */
[----:B------:R0:W5:Y:S02]  /*4480*/  LDG.E.LTC128B R174, desc[UR36][R88.64+0x180] ;  /* 0x0001802458ae7981 */ /* 0x000164000c1e1920 */
.L_x_127:
[----:B------:R-:W-:Y:S05]  /*4490*/  BSYNC B1 ;  /* 0x0000000000017941 */ /* 0x000fea0003800000 */
.L_x_126:
        /* <DEDUP_REMOVED lines=9> */
.L_x_129:
[----:B------:R-:W-:Y:S05]  /*4530*/  BSYNC B1 ;  /* 0x0000000000017941 */ /* 0x000fea0003800000 */
.L_x_128:
        /* <DEDUP_REMOVED lines=9> */
.L_x_131:
[----:B------:R-:W-:Y:S05]  /*45d0*/  BSYNC B1 ;  /* 0x0000000000017941 */ /* 0x000fea0003800000 */
.L_x_130:
[----:B0----5:R-:W-:Y:S01]  /*45e0*/  FMUL R91, R174, R155 ;  /* 0x0000009bae5b7220 */ /* 0x021fe20000400000 */
[----:B------:R-:W-:Y:S01]  /*45f0*/  ISETP.GT.AND P3, PT, R0, 0x69, P0 ;  /* 0x000000690000780c */ /* 0x000fe20000764270 */
[----:B------:R-:W-:Y:S02]  /*4600*/  BSSY B1, `(.L_x_132) ;  /* 0x0000005000017945 */ /* 0x000fe40003800000 */
[----:B------:R-:W-:-:S05]  /*4610*/  FFMA R91, R140, R154, R91 ;  /* 0x0000009a8c5b7223 */ /* 0x000fca000000005b */
[----:B------:R0:W-:Y:S05]  /*4620*/  @P2 STG.E desc[UR36][R12.64+0x1a0], R91 ;  /* 0x0001a05b0c002986 */ /* 0x0001ea000c101924 */
[----:B------:R-:W-:Y:S05]  /*4630*/  @!P3 BRA `(.L_x_133) ;  /* 0x000000000004b947 */ /* 0x000fea0003800000 */
[----:B------:R0:W5:Y:S02]  /*4640*/  LDG.E.LTC128B R174, desc[UR36][R162.64+0x1a4] ;  /* 0x0001a424a2ae7981 */ /* 0x000164000c1e1920 */
.L_x_133:
[----:B------:R-:W-:Y:S05]  /*4650*/  BSYNC B1 ;  /* 0x0000000000017941 */ /* 0x000fea0003800000 */
.L_x_132:
[----:B-----5:R-:W-:Y:S01]  /*4660*/  FMUL R90, R174, R155 ;  /* 0x0000009bae5a7220 */ /* 0x020fe20000400000 */
[----:B------:R-:W-:Y:S01]  /*4670*/  ISETP.GT.AND P2, PT, R0, 0x68, P1 ;  /* 0x000000680000780c */ /* 0x000fe20000f44270 */
[----:B------:R-:W-:Y:S02]  /*4680*/  BSSY B1, `(.L_x_134) ;  /* 0x0000005000017945 */ /* 0x000fe40003800000 */
[----:B------:R-:W-:-:S05]  /*4690*/  FFMA R141, R141, R154, R90 ;  /* 0x0000009a8d8d7223 */ /* 0x000fca000000005a */
[----:B------:R0:W-:Y:S05]  /*46a0*/  @P3 STG.E desc[UR36][R12.64+0x1a4], R141 ;  /* 0x0001a48d0c003986 */ /* 0x0001ea000c101924 */
[----:B------:R-:W-:Y:S05]  /*46b0*/  @!P2 BRA `(.L_x_135) ;  /* 0x000000000004a947 */ /* 0x000fea0003800000 */
[----:B------:R0:W5:Y:S02]  /*46c0*/  LDG.E.LTC128B R174, desc[UR36][R88.64+0x1a0] ;  /* 0x0001a02458ae7981 */ /* 0x000164000c1e1920 */
.L_x_135:
[----:B------:R-:W-:Y:S05]  /*46d0*/  BSYNC B1 ;  /* 0x0000000000017941 */ /* 0x000fea0003800000 */
.L_x_134:
        /* <DEDUP_REMOVED lines=9> */
.L_x_137:
[----:B------:R-:W-:Y:S05]  /*4770*/  BSYNC B1 ;  /* 0x0000000000017941 */ /* 0x000fea0003800000 */
.L_x_136:
        /* <DEDUP_REMOVED lines=9> */
.L_x_139:
[----:B------:R-:W-:Y:S05]  /*4810*/  BSYNC B1 ;  /* 0x0000000000017941 */ /* 0x000fea0003800000 */
.L_x_138:
[----:B0----5:R-:W-:Y:S01]  /*4820*/  FMUL R91, R174, R155 ;  /* 0x0000009bae5b7220 */ /* 0x021fe20000400000 */
[----:B------:R-:W-:Y:S01]  /*4830*/  ISETP.GT.AND P3, PT, R0, 0x71, P0 ;  /* 0x000000710000780c */ /* 0x000fe20000764270 */
[----:B------:R-:W-:Y:S02]  /*4840*/  BSSY B1, `(.L_x_140) ;  /* 0x0000005000017945 */ /* 0x000fe40003800000 */
[----:B------:R-:W-:-:S05]  /*4850*/  FFMA R91, R144, R154, R91 ;  /* 0x0000009a905b7223 */ /* 0x000fca000000005b */
[----:B------:R0:W-:Y:S05]  /*4860*/  @P2 STG.E desc[UR36][R12.64+0x1c0], R91 ;  /* 0x0001c05b0c002986 */ /* 0x0001ea000c101924 */
[----:B------:R-:W-:Y:S05]  /*4870*/  @!P3 BRA `(.L_x_141) ;  /* 0x000000000004b947 */ /* 0x000fea0003800000 */
[----:B------:R0:W5:Y:S02]  /*4880*/  LDG.E.LTC128B R174, desc[UR36][R162.64+0x1c4] ;  /* 0x0001c424a2ae7981 */ /* 0x000164000c1e1920 */
.L_x_141:
[----:B------:R-:W-:Y:S05]  /*4890*/  BSYNC B1 ;  /* 0x0000000000017941 */ /* 0x000fea0003800000 */
.L_x_140:
[----:B-----5:R-:W-:Y:S01]  /*48a0*/  FMUL R90, R174, R155 ;  /* 0x0000009bae5a7220 */ /* 0x020fe20000400000 */
[----:B------:R-:W-:Y:S01]  /*48b0*/  ISETP.GT.AND P2, PT, R0, 0x70, P1 ;  /* 0x000000700000780c */ /* 0x000fe20000f44270 */
[----:B------:R-:W-:Y:S02]  /*48c0*/  BSSY B1, `(.L_x_142) ;  /* 0x0000005000017945 */ /* 0x000fe40003800000 */
[----:B------:R-:W-:-:S05]  /*48d0*/  FFMA R145, R145, R154, R90 ;  /* 0x0000009a91917223 */ /* 0x000fca000000005a */
[----:B------:R0:W-:Y:S05]  /*48e0*/  @P3 STG.E desc[UR36][R12.64+0x1c4], R145 ;  /* 0x0001c4910c003986 */ /* 0x0001ea000c101924 */
[----:B------:R-:W-:Y:S05]  /*48f0*/  @!P2 BRA `(.L_x_143) ;  /* 0x000000000004a947 */ /* 0x000fea0003800000 */
[----:B------:R0:W5:Y:S02]  /*4900*/  LDG.E.LTC128B R174, desc[UR36][R88.64+0x1c0] ;  /* 0x0001c02458ae7981 */ /* 0x000164000c1e1920 */
.L_x_143:
[----:B------:R-:W-:Y:S05]  /*4910*/  BSYNC B1 ;  /* 0x0000000000017941 */ /* 0x000fea0003800000 */
.L_x_142:
        /* <DEDUP_REMOVED lines=9> */
.L_x_145:
[----:B------:R-:W-:Y:S05]  /*49b0*/  BSYNC B1 ;  /* 0x0000000000017941 */ /* 0x000fea0003800000 */
.L_x_144:
        /* <DEDUP_REMOVED lines=9> */
.L_x_147:
[----:B------:R-:W-:Y:S05]  /*4a50*/  BSYNC B1 ;  /* 0x0000000000017941 */ /* 0x000fea0003800000 */
.L_x_146:
[----:B0----5:R-:W-:Y:S01]  /*4a60*/  FMUL R91, R174, R155 ;  /* 0x0000009bae5b7220 */ /* 0x021fe20000400000 */
[----:B------:R-:W-:Y:S01]  /*4a70*/  ISETP.GT.AND P0, PT, R0, 0x79, P0 ;  /* 0x000000790000780c */ /* 0x000fe20000704270 */
[----:B------:R-:W-:Y:S01]  /*4a80*/  BSSY B1, `(.L_x_148) ;  /* 0x0000006000017945 */ /* 0x000fe20003800000 */
[----:B------:R-:W-:Y:S01]  /*4a90*/  IADD3 R153, P2, R153, 0x80, RZ ;  /* 0x0000008099997810 */ /* 0x000fe20007f5e0ff */
[----:B------:R-:W-:-:S05]  /*4aa0*/  FFMA R91, R148, R154, R91 ;  /* 0x0000009a945b7223 */ /* 0x000fca000000005b */
[----:B------:R0:W-:Y:S05]  /*4ab0*/  @P4 STG.E desc[UR36][R12.64+0x1e0], R91 ;  /* 0x0001e05b0c004986 */ /* 0x0001ea000c101924 */
[----:B------:R-:W-:Y:S05]  /*4ac0*/  @!P0 BRA `(.L_x_149) ;  /* 0x0000000000048947 */ /* 0x000fea0003800000 */
[----:B------:R0:W5:Y:S02]  /*4ad0*/  LDG.E.LTC128B R174, desc[UR36][R162.64+0x1e4] ;  /* 0x0001e424a2ae7981 */ /* 0x000164000c1e1920 */
.L_x_149:
[----:B------:R-:W-:Y:S05]  /*4ae0*/  BSYNC B1 ;  /* 0x0000000000017941 */ /* 0x000fea0003800000 */
.L_x_148:
[----:B------:R-:W-:Y:S01]  /*4af0*/  IADD3.X R9, RZ, R9, RZ, P2, !PT ;  /* 0x00000009ff097210 */ /* 0x000fe200017fe4ff */
[----:B-----5:R-:W-:Y:S01]  /*4b00*/  FMUL R8, R174, R155 ;  /* 0x0000009bae087220 */ /* 0x020fe20000400000 */
[----:B------:R-:W-:Y:S01]  /*4b10*/  ISETP.GT.AND P2, PT, R0, 0x78, P1 ;  /* 0x000000780000780c */ /* 0x000fe20000f44270 */
[----:B------:R-:W-:Y:S02]  /*4b20*/  BSSY B1, `(.L_x_150) ;  /* 0x0000008000017945 */ /* 0x000fe40003800000 */
[----:B------:R-:W-:Y:S01]  /*4b30*/  FFMA R149, R149, R154, R8 ;  /* 0x0000009a95957223 */ /* 0x000fe20000000008 */
[----:B------:R-:W-:Y:S02]  /*4b40*/  IMAD R90, R9, R156, RZ ;  /* 0x0000009c095a7224 */ /* 0x000fe400078e02ff */
[----:B------:R-:W-:Y:S02]  /*4b50*/  @P0 IMAD.MOV.U32 R8, RZ, RZ, R12 ;  /* 0x000000ffff080224 */ /* 0x000fe400078e000c */
[----:B------:R-:W-:-:S05]  /*4b60*/  @P0 IMAD.MOV.U32 R9, RZ, RZ, R13 ;  /* 0x000000ffff090224 */ /* 0x000fca00078e000d */
[----:B------:R0:W-:Y:S01]  /*4b70*/  @P0 STG.E desc[UR36][R8.64+0x1e4], R149 ;  /* 0x0001e49508000986 */ /* 0x0001e2000c101924 */
[----:B------:R-:W-:Y:S05]  /*4b80*/  @!P2 BRA `(.L_x_151) ;  /* 0x000000000004a947 */ /* 0x000fea0003800000 */
[----:B------:R0:W5:Y:S02]  /*4b90*/  LDG.E.LTC128B R174, desc[UR36][R88.64+0x1e0] ;  /* 0x0001e02458ae7981 */ /* 0x000164000c1e1920 */
.L_x_151:
[----:B------:R-:W-:Y:S05]  /*4ba0*/  BSYNC B1 ;  /* 0x0000000000017941 */ /* 0x000fea0003800000 */
.L_x_150:
[----:B0----5:R-:W-:Y:S01]  /*4bb0*/  FMUL R9, R174, R155 ;  /* 0x0000009bae097220 */ /* 0x021fe20000400000 */
[----:B------:R-:W-:Y:S01]  /*4bc0*/  @P2 MOV R8, R168 ;  /* 0x000000a800082202 */ /* 0x000fe20000000f00 */
[----:B------:R-:W-:Y:S01]  /*4bd0*/  IMAD R93, R153, R157, R90 ;  /* 0x0000009d995d7224 */ /* 0x000fe200078e025a */
[----:B------:R-:W-:Y:S01]  /*4be0*/  ISETP.GT.AND P1, PT, R0, 0x79, P1 ;  /* 0x000000790000780c */ /* 0x000fe20000f24270 */
[----:B------:R-:W-:Y:S01]  /*4bf0*/  FFMA R95, R150, R154, R9 ;  /* 0x0000009a965f7223 */ /* 0x000fe20000000009 */
[----:B------:R-:W-:Y:S01]  /*4c00*/  @P2 IMAD.MOV.U32 R9, RZ, RZ, R169 ;  /* 0x000000ffff092224 */ /* 0x000fe200078e00a9 */
[----:B------:R-:W-:Y:S01]  /*4c10*/  ISETP.GT.AND P0, PT, R3, 0x80, PT ;  /* 0x000000800300780c */ /* 0x000fe20003f04270 */
[----:B------:R-:W-:Y:S01]  /*4c20*/  IMAD.WIDE.U32 R90, R153, R156, R20 ;  /* 0x0000009c995a7225 */ /* 0x000fe200078e0014 */
[----:B------:R-:W-:Y:S02]  /*4c30*/  BSSY B1, `(.L_x_152) ;  /* 0x0000006000017945 */ /* 0x000fe40003800000 */
[----:B------:R0:W-:Y:S01]  /*4c40*/  @P2 STG.E desc[UR36][R8.64+0x1e0], R95 ;  /* 0x0001e05f08002986 */ /* 0x0001e2000c101924 */
[----:B------:R-:W-:Y:S01]  /*4c50*/  ISETP.GT.AND P5, PT, R0, RZ, P0 ;  /* 0x000000ff0000720c */ /* 0x000fe200007a4270 */
[----:B------:R-:W-:-:S04]  /*4c60*/  IMAD.IADD R92, R91, 0x1, R93 ;  /* 0x000000015b5c7824 */ /* 0x000fc800078e025d */
[----:B------:R-:W-:Y:S08]  /*4c70*/  @!P1 BRA `(.L_x_153) ;  /* 0x0000000000049947 */ /* 0x000ff00003800000 */
[----:B------:R0:W5:Y:S02]  /*4c80*/  LDG.E.LTC128B R174, desc[UR36][R88.64+0x1e4] ;  /* 0x0001e42458ae7981 */ /* 0x000164000c1e1920 */
.L_x_153:
[----:B------:R-:W-:Y:S05]  /*4c90*/  BSYNC B1 ;  /* 0x0000000000017941 */ /* 0x000fea0003800000 */
.L_x_152:
[----:B0--3-5:R-:W-:Y:S01]  /*4ca0*/  FMUL R88, R174, R155 ;  /* 0x0000009bae587220 */ /* 0x029fe20000400000 */
[----:B------:R-:W-:-:S03]  /*4cb0*/  LEA R8, P2, R90, R10, 0x2 ;  /* 0x0000000a5a087211 */ /* 0x000fc600078410ff */
[----:B------:R-:W-:Y:S01]  /*4cc0*/  FFMA R151, R151, R154, R88 ;  /* 0x0000009a97977223 */ /* 0x000fe20000000058 */
[----:B------:R-:W-:-:S04]  /*4cd0*/  LEA.HI.X R9, R90, R11, R92, 0x2, P2 ;  /* 0x0000000b5a097211 */ /* 0x000fc800010f145c */
[----:B------:R0:W-:Y:S04]  /*4ce0*/  @P1 STG.E desc[UR36][R168.64+0x1e4], R151 ;  /* 0x0001e497a8001986 */ /* 0x0001e8000c101924 */
[----:B------:R3:W2:Y:S01]  /*4cf0*/  @P5 LDG.E.LTC128B R174, desc[UR36][R8.64] ;  /* 0x0000002408ae5981 */ /* 0x0006a2000c1e1920 */
[-C--:B------:R-:W-:Y:S01]  /*4d00*/  IMAD.WIDE.U32 R88, R153, R156.reuse, R6 ;  /* 0x0000009c99587225 */ /* 0x080fe200078e0006 */
[----:B------:R-:W-:Y:S01]  /*4d10*/  SHF.L.U64.HI R97, R4, 0x9, R5 ;  /* 0x0000000904617819 */ /* 0x000fe20000010205 */
[----:B------:R-:W-:Y:S01]  /*4d20*/  BSSY B1, `(.L_x_154) ;  /* 0x0000013000017945 */ /* 0x000fe20003800000 */
[----:B------:R-:W-:Y:S01]  /*4d30*/  ISETP.GT.AND P4, PT, R0, 0x1, P0 ;  /* 0x000000010000780c */ /* 0x000fe20000784270 */
[----:B------:R-:W-:Y:S01]  /*4d40*/  IMAD.SHL.U32 R95, R4, 0x200, RZ ;  /* 0x00000200045f7824 */ /* 0x000fe200078e00ff */
[----:B------:R-:W-:Y:S01]  /*4d50*/  IADD3 R89, R93, R89, RZ ;  /* 0x000000595d597210 */ /* 0x000fe20007ffe0ff */
[----:B------:R-:W-:-:S04]  /*4d60*/  IMAD.WIDE.U32 R156, R153, R156, R160 ;  /* 0x0000009c999c7225 */ /* 0x000fc800078e00a0 */
[----:B------:R-:W-:Y:S01]  /*4d70*/  IMAD.WIDE.U32 R90, R23, R14, R88 ;  /* 0x0000000e175a7225 */ /* 0x000fe200078e0058 */
[----:B------:R-:W-:Y:S02]  /*4d80*/  IADD3 R88, P2, R95, R12, RZ ;  /* 0x0000000c5f587210 */ /* 0x000fe40007f5e0ff */
[----:B------:R-:W-:Y:S01]  /*4d90*/  IADD3 R158, P3, R158, R156, RZ ;  /* 0x0000009c9e9e7210 */ /* 0x000fe20007f7e0ff */
[----:B---3--:R-:W-:Y:S01]  /*4da0*/  IMAD.IADD R8, R15, 0x1, R91 ;  /* 0x000000010f087824 */ /* 0x008fe200078e025b */
[----:B------:R-:W-:Y:S01]  /*4db0*/  IADD3.X R89, R97, R13, RZ, P2, !PT ;  /* 0x0000000d61597210 */ /* 0x000fe200017fe4ff */
[----:B------:R-:W-:Y:S01]  /*4dc0*/  IMAD.IADD R157, R93, 0x1, R157 ;  /* 0x000000015d9d7824 */ /* 0x000fe200078e029d */
[----:B------:R-:W-:Y:S02]  /*4dd0*/  LEA R4, P1, R90, R10, 0x2 ;  /* 0x0000000a5a047211 */ /* 0x000fe400078210ff */
[----:B------:R-:W-:Y:S01]  /*4de0*/  IADD3 R92, P2, R6, R156, RZ ;  /* 0x0000009c065c7210 */ /* 0x000fe20007f5e0ff */
[----:B--2---:R-:W-:-:S04]  /*4df0*/  FMUL R5, R174, R155 ;  /* 0x0000009bae057220 */ /* 0x004fc80000400000 */
[----:B------:R-:W-:Y:S01]  /*4e00*/  FFMA R9, R24, R154, R5 ;  /* 0x0000009a18097223 */ /* 0x000fe20000000005 */
[----:B------:R-:W-:-:S04]  /*4e10*/  LEA.HI.X R5, R90, R11, R8, 0x2, P1 ;  /* 0x0000000b5a057211 */ /* 0x000fc800008f1408 */
[----:B------:R0:W-:Y:S01]  /*4e20*/  @P5 STG.E desc[UR36][R88.64], R9 ;  /* 0x0000000958005986 */ /* 0x0001e2000c101924 */
[----:B------:R-:W-:Y:S05]  /*4e30*/  @!P4 BRA `(.L_x_155) ;  /* 0x000000000004c947 */ /* 0x000fea0003800000 */
[----:B------:R2:W5:Y:S02]  /*4e40*/  LDG.E.LTC128B R174, desc[UR36][R4.64+0x4] ;  /* 0x0000042404ae7981 */ /* 0x000564000c1e1920 */
.L_x_155:
[----:B------:R-:W-:Y:S05]  /*4e50*/  BSYNC B1 ;  /* 0x0000000000017941 */ /* 0x000fea0003800000 */
.L_x_154:
[----:B-----5:R-:W-:Y:S01]  /*4e60*/  FMUL R6, R174, R155 ;  /* 0x0000009bae067220 */ /* 0x020fe20000400000 */
[----:B------:R-:W-:Y:S01]  /*4e70*/  @P4 IMAD.MOV.U32 R24, RZ, RZ, R88 ;  /* 0x000000ffff184224 */ /* 0x000fe200078e0058 */
[----:B------:R-:W-:Y:S01]  /*4e80*/  ISETP.GT.AND P1, PT, R3, 0x88, PT ;  /* 0x000000880300780c */ /* 0x000fe20003f24270 */
[----:B------:R-:W-:Y:S02]  /*4e90*/  IMAD.X R3, R157, 0x1, R21, P3 ;  /* 0x000000019d037824 */ /* 0x000fe400018e0615 */
[----:B0-----:R-:W-:Y:S01]  /*4ea0*/  FFMA R9, R25, R154, R6 ;  /* 0x0000009a19097223 */ /* 0x001fe20000000006 */
[----:B------:R-:W-:Y:S01]  /*4eb0*/  @P4 IMAD.MOV.U32 R25, RZ, RZ, R89 ;  /* 0x000000ffff194224 */ /* 0x000fe200078e0059 */
[----:B------:R-:W-:Y:S01]  /*4ec0*/  IADD3.X R93, R7, R157, RZ, P2, !PT ;  /* 0x0000009d075d7210 */ /* 0x000fe200017fe4ff */
[----:B------:R-:W-:Y:S01]  /*4ed0*/  BSSY B1, `(.L_x_156) ;  /* 0x000000a000017945 */ /* 0x000fe20003800000 */
[----:B------:R-:W-:Y:S02]  /*4ee0*/  ISETP.GT.AND P2, PT, R0, RZ, P1 ;  /* 0x000000ff0000720c */ /* 0x000fe40000f44270 */
[----:B------:R0:W-:Y:S01]  /*4ef0*/  @P4 STG.E desc[UR36][R24.64+0x4], R9 ;  /* 0x0000040918004986 */ /* 0x0001e2000c101924 */
[----:B------:R-:W-:Y:S01]  /*4f00*/  IMAD.WIDE.U32 R20, R23, R14, R92 ;  /* 0x0000000e17147225 */ /* 0x000fe200078e005c */
[----:B------:R-:W-:-:S02]  /*4f10*/  LEA R6, P5, R158, R10, 0x2 ;  /* 0x0000000a9e067211 */ /* 0x000fc400078a10ff */
[----:B------:R-:W-:Y:S02]  /*4f20*/  IADD3 R8, P3, R88, R165, RZ ;  /* 0x000000a558087210 */ /* 0x000fe40007f7e0ff */
[----:B------:R-:W-:Y:S02]  /*4f30*/  LEA.HI.X R7, R158, R11, R3, 0x2, P5 ;  /* 0x0000000b9e077211 */ /* 0x000fe400028f1403 */
[----:B------:R-:W-:-:S03]  /*4f40*/  IADD3 R15, R15, R21, RZ ;  /* 0x000000150f0f7210 */ /* 0x000fc60007ffe0ff */
[----:B------:R-:W-:Y:S06]  /*4f50*/  @!P2 BRA `(.L_x_157) ;  /* 0x000000000004a947 */ /* 0x000fec0003800000 */
[----:B------:R3:W5:Y:S02]  /*4f60*/  LDG.E.LTC128B R174, desc[UR36][R6.64] ;  /* 0x0000002406ae7981 */ /* 0x000764000c1e1920 */
.L_x_157:
[----:B------:R-:W-:Y:S05]  /*4f70*/  BSYNC B1 ;  /* 0x0000000000017941 */ /* 0x000fea0003800000 */
.L_x_156:
[----:B-----5:R-:W-:Y:S01]  /*4f80*/  FMUL R3, R174, R155 ;  /* 0x0000009bae037220 */ /* 0x020fe20000400000 */
[----:B0-----:R-:W-:Y:S01]  /*4f90*/  IMAD.X R9, R89, 0x1, R167, P3 ;  /* 0x0000000159097824 */ /* 0x001fe200018e06a7 */
[----:B------:R-:W-:Y:S01]  /*4fa0*/  ISETP.GT.AND P4, PT, R0, 0x1, P1 ;  /* 0x000000010000780c */ /* 0x000fe20000f84270 */
[----:B------:R-:W-:Y:S01]  /*4fb0*/  BSSY B1, `(.L_x_158) ;  /* 0x0000007000017945 */ /* 0x000fe20003800000 */
[----:B------:R-:W-:Y:S01]  /*4fc0*/  FFMA R3, R26, R154, R3 ;  /* 0x0000009a1a037223 */ /* 0x000fe20000000003 */
[----:B------:R-:W-:-:S04]  /*4fd0*/  LEA R10, P5, R20, R10, 0x2 ;  /* 0x0000000a140a7211 */ /* 0x000fc800078a10ff */
[----:B------:R0:W-:Y:S01]  /*4fe0*/  @P2 STG.E desc[UR36][R8.64], R3 ;  /* 0x0000000308002986 */ /* 0x0001e2000c101924 */
[----:B------:R-:W-:-:S05]  /*4ff0*/  LEA.HI.X R11, R20, R11, R15, 0x2, P5 ;  /* 0x0000000b140b7211 */ /* 0x000fca00028f140f */
[----:B------:R-:W-:Y:S05]  /*5000*/  @!P4 BRA `(.L_x_159) ;  /* 0x000000000004c947 */ /* 0x000fea0003800000 */
[----:B------:R0:W5:Y:S02]  /*5010*/  LDG.E.LTC128B R174, desc[UR36][R10.64+0x4] ;  /* 0x000004240aae7981 */ /* 0x000164000c1e1920 */
.L_x_159:
[----:B------:R-:W-:Y:S05]  /*5020*/  BSYNC B1 ;  /* 0x0000000000017941 */ /* 0x000fea0003800000 */
.L_x_158:
[----:B---3-5:R-:W-:Y:S01]  /*5030*/  FMUL R6, R174, R155 ;  /* 0x0000009bae067220 */ /* 0x028fe20000400000 */
[----:B------:R-:W-:Y:S01]  /*5040*/  ISETP.GT.AND P2, PT, R0, 0x8, P0 ;  /* 0x000000080000780c */ /* 0x000fe20000744270 */
[----:B------:R-:W-:Y:S02]  /*5050*/  BSSY B1, `(.L_x_160) ;  /* 0x0000005000017945 */ /* 0x000fe40003800000 */
[----:B------:R-:W-:-:S05]  /*5060*/  FFMA R27, R27, R154, R6 ;  /* 0x0000009a1b1b7223 */ /* 0x000fca0000000006 */
[----:B------:R3:W-:Y:S05]  /*5070*/  @P4 STG.E desc[UR36][R8.64+0x4], R27 ;  /* 0x0000041b08004986 */ /* 0x0007ea000c101924 */
[----:B------:R-:W-:Y:S05]  /*5080*/  @!P2 BRA `(.L_x_161) ;  /* 0x000000000004a947 */ /* 0x000fea0003800000 */
[----:B------:R0:W5:Y:S02]  /*5090*/  LDG.E.LTC128B R174, desc[UR36][R4.64+0x20] ;  /* 0x0000202404ae7981 */ /* 0x000164000c1e1920 */
.L_x_161:
[----:B------:R-:W-:Y:S05]  /*50a0*/  BSYNC B1 ;  /* 0x0000000000017941 */ /* 0x000fea0003800000 */
.L_x_160:
[----:B0----5:R-:W-:Y:S01]  /*50b0*/  FMUL R3, R174, R155 ;  /* 0x0000009bae037220 */ /* 0x021fe20000400000 */
[----:B------:R-:W-:Y:S01]  /*50c0*/  IMAD.MOV.U32 R6, RZ, RZ, R88 ;  /* 0x000000ffff067224 */ /* 0x000fe200078e0058 */
[----:B------:R-:W-:Y:S01]  /*50d0*/  MOV R7, R89 ;  /* 0x0000005900077202 */ /* 0x000fe20000000f00 */
[----:B------:R-:W-:Y:S01]  /*50e0*/  BSSY B1, `(.L_x_162) ;  /* 0x0000006000017945 */ /* 0x000fe20003800000 */
[----:B------:R-:W-:Y:S01]  /*50f0*/  FFMA R3, R28, R154, R3 ;  /* 0x0000009a1c037223 */ /* 0x000fe20000000003 */
[----:B------:R-:W-:-:S04]  /*5100*/  ISETP.GT.AND P3, PT, R0, 0x9, P0 ;  /* 0x000000090000780c */ /* 0x000fc80000764270 */
[----:B------:R0:W-:Y:S09]  /*5110*/  @P2 STG.E desc[UR36][R6.64+0x20], R3 ;  /* 0x0000200306002986 */ /* 0x0001f2000c101924 */
[----:B------:R-:W-:Y:S05]  /*5120*/  @!P3 BRA `(.L_x_163) ;  /* 0x000000000004b947 */ /* 0x000fea0003800000 */
[----:B------:R0:W5:Y:S02]  /*5130*/  LDG.E.LTC128B R174, desc[UR36][R4.64+0x24] ;  /* 0x0000242404ae7981 */ /* 0x000164000c1e1920 */
.L_x_163:
[----:B------:R-:W-:Y:S05]  /*5140*/  BSYNC B1 ;  /* 0x0000000000017941 */ /* 0x000fea0003800000 */
.L_x_162:
[----:B---3-5:R-:W-:Y:S01]  /*5150*/  FMUL R8, R174, R155 ;  /* 0x0000009bae087220 */ /* 0x028fe20000400000 */
[----:B------:R-:W-:Y:S01]  /*5160*/  ISETP.GT.AND P5, PT, R0, 0x8, P1 ;  /* 0x000000080000780c */ /* 0x000fe20000fa4270 */
[----:B------:R-:W-:Y:S01]  /*5170*/  BSSY B1, `(.L_x_164) ;  /* 0x0000006000017945 */ /* 0x000fe20003800000 */
[----:B------:R-:W-:Y:S01]  /*5180*/  IADD3 R14, P2, R165, R88, RZ ;  /* 0x00000058a50e7210 */ /* 0x000fe20007f5e0ff */
[----:B------:R-:W-:-:S05]  /*5190*/  FFMA R29, R29, R154, R8 ;  /* 0x0000009a1d1d7223 */ /* 0x000fca0000000008 */
[----:B------:R3:W-:Y:S05]  /*51a0*/  @P3 STG.E desc[UR36][R6.64+0x24], R29 ;  /* 0x0000241d06003986 */ /* 0x0007ea000c101924 */
[----:B------:R-:W-:Y:S05]  /*51b0*/  @!P5 BRA `(.L_x_165) ;  /* 0x000000000004d947 */ /* 0x000fea0003800000 */
[----:B------:R0:W5:Y:S02]  /*51c0*/  LDG.E.LTC128B R174, desc[UR36][R10.64+0x20] ;  /* 0x000020240aae7981 */ /* 0x000164000c1e1920 */
.L_x_165:
[----:B------:R-:W-:Y:S05]  /*51d0*/  BSYNC B1 ;  /* 0x0000000000017941 */ /* 0x000fea0003800000 */
.L_x_164:
[----:B0----5:R-:W-:Y:S01]  /*51e0*/  FMUL R3, R174, R155 ;  /* 0x0000009bae037220 */ /* 0x021fe20000400000 */
[----:B------:R-:W-:Y:S01]  /*51f0*/  IMAD.X R15, R167, 0x1, R89, P2 ;  /* 0x00000001a70f7824 */ /* 0x000fe200010e0659 */
[----:B------:R-:W-:Y:S01]  /*5200*/  ISETP.GT.AND P4, PT, R0, 0x9, P1 ;  /* 0x000000090000780c */ /* 0x000fe20000f84270 */
[----:B------:R-:W-:Y:S01]  /*5210*/  BSSY B1, `(.L_x_166) ;  /* 0x0000006000017945 */ /* 0x000fe20003800000 */
[----:B------:R-:W-:Y:S01]  /*5220*/  FFMA R3, R30, R154, R3 ;  /* 0x0000009a1e037223 */ /* 0x000fe20000000003 */
[----:B------:R-:W-:-:S04]  /*5230*/  IADD3 R8, P3, P2, R165, R12, R95 ;  /* 0x0000000ca5087210 */ /* 0x000fc80007a7e05f */
[----:B------:R0:W-:Y:S06]  /*5240*/  @P5 STG.E desc[UR36][R14.64+0x20], R3 ;  /* 0x000020030e005986 */ /* 0x0001ec000c101924 */
[----:B------:R-:W-:Y:S05]  /*5250*/  @!P4 BRA `(.L_x_167) ;  /* 0x000000000004c947 */ /* 0x000fea0003800000 */
[----:B------:R0:W5:Y:S02]  /*5260*/  LDG.E.LTC128B R174, desc[UR36][R10.64+0x24] ;  /* 0x000024240aae7981 */ /* 0x000164000c1e1920 */
.L_x_167:
[----:B------:R-:W-:Y:S05]  /*5270*/  BSYNC B1 ;  /* 0x0000000000017941 */ /* 0x000fea0003800000 */
.L_x_166:
[----:B-----5:R-:W-:Y:S01]  /*5280*/  FMUL R12, R174, R155 ;  /* 0x0000009bae0c7220 */ /* 0x020fe20000400000 */
[----:B------:R-:W-:Y:S01]  /*5290*/  IADD3.X R9, R167, R13, R97, P3, P2 ;  /* 0x0000000da7097210 */ /* 0x000fe20001fe4461 */
[----:B------:R-:W-:Y:S01]  /*52a0*/  BSSY B1, `(.L_x_168) ;  /* 0x0000006000017945 */ /* 0x000fe20003800000 */
[----:B------:R-:W-:Y:S01]  /*52b0*/  ISETP.GT.AND P5, PT, R0, 0x10, P0 ;  /* 0x000000100000780c */ /* 0x000fe200007a4270 */
[----:B------:R-:W-:-:S05]  /*52c0*/  FFMA R31, R31, R154, R12 ;  /* 0x0000009a1f1f7223 */ /* 0x000fca000000000c */
[----:B------:R0:W-:Y:S07]  /*52d0*/  @P4 STG.E desc[UR36][R8.64+0x24], R31 ;  /* 0x0000241f08004986 */ /* 0x0001ee000c101924 */
[----:B------:R-:W-:Y:S05]  /*52e0*/  @!P5 BRA `(.L_x_169) ;  /* 0x000000000004d947 */ /* 0x000fea0003800000 */
[----:B------:R0:W5:Y:S02]  /*52f0*/  LDG.E.LTC128B R174, desc[UR36][R4.64+0x40] ;  /* 0x0000402404ae7981 */ /* 0x000164000c1e1920 */
.L_x_169:
[----:B------:R-:W-:Y:S05]  /*5300*/  BSYNC B1 ;  /* 0x0000000000017941 */ /* 0x000fea0003800000 */
.L_x_168:
[----:B0----5:R-:W-:Y:S01]  /*5310*/  FMUL R3, R174, R155 ;  /* 0x0000009bae037220 */ /* 0x021fe20000400000 */
[----:B------:R-:W-:Y:S01]  /*5320*/  ISETP.GT.AND P2, PT, R0, 0x11, P0 ;  /* 0x000000110000780c */ /* 0x000fe20000744270 */
[----:B------:R-:W-:Y:S02]  /*5330*/  BSSY B1, `(.L_x_170) ;  /* 0x0000005000017945 */ /* 0x000fe40003800000 */
[----:B------:R-:W-:-:S05]  /*5340*/  FFMA R3, R32, R154, R3 ;  /* 0x0000009a20037223 */ /* 0x000fca0000000003 */
[----:B------:R0:W-:Y:S05]  /*5350*/  @P5 STG.E desc[UR36][R6.64+0x40], R3 ;  /* 0x0000400306005986 */ /* 0x0001ea000c101924 */
[----:B------:R-:W-:Y:S05]  /*5360*/  @!P2 BRA `(.L_x_171) ;  /* 0x000000000004a947 */ /* 0x000fea0003800000 */
[----:B------:R0:W5:Y:S02]  /*5370*/  LDG.E.LTC128B R174, desc[UR36][R4.64+0x44] ;  /* 0x0000442404ae7981 */ /* 0x000164000c1e1920 */
.L_x_171:
[----:B------:R-:W-:Y:S05]  /*5380*/  BSYNC B1 ;  /* 0x0000000000017941 */ /* 0x000fea0003800000 */
.L_x_170:
[----:B-----5:R-:W-:Y:S01]  /*5390*/  FMUL R12, R174, R155 ;  /* 0x0000009bae0c7220 */ /* 0x020fe20000400000 */
[----:B------:R-:W-:Y:S01]  /*53a0*/  ISETP.GT.AND P3, PT, R0, 0x10, P1 ;  /* 0x000000100000780c */ /* 0x000fe20000f64270 */
[----:B------:R-:W-:Y:S02]  /*53b0*/  BSSY B1, `(.L_x_172) ;  /* 0x0000005000017945 */ /* 0x000fe40003800000 */
[----:B------:R-:W-:-:S05]  /*53c0*/  FFMA R33, R33, R154, R12 ;  /* 0x0000009a21217223 */ /* 0x000fca000000000c */
[----:B------:R0:W-:Y:S05]  /*53d0*/  @P2 STG.E desc[UR36][R6.64+0x44], R33 ;  /* 0x0000442106002986 */ /* 0x0001ea000c101924 */
[----:B------:R-:W-:Y:S05]  /*53e0*/  @!P3 BRA `(.L_x_173) ;  /* 0x000000000004b947 */ /* 0x000fea0003800000 */
[----:B------:R0:W5:Y:S02]  /*53f0*/  LDG.E.LTC128B R174, desc[UR36][R10.64+0x40] ;  /* 0x000040240aae7981 */ /* 0x000164000c1e1920 */
.L_x_173:
[----:B------:R-:W-:Y:S05]  /*5400*/  BSYNC B1 ;  /* 0x0000000000017941 */ /* 0x000fea0003800000 */
.L_x_172:
[----:B0----5:R-:W-:Y:S01]  /*5410*/  FMUL R3, R174, R155 ;  /* 0x0000009bae037220 */ /* 0x021fe20000400000 */
[----:B------:R-:W-:Y:S01]  /*5420*/  ISETP.GT.AND P2, PT, R0, 0x11, P1 ;  /* 0x000000110000780c */ /* 0x000fe20000f44270 */
[----:B------:R-:W-:Y:S02]  /*5430*/  BSSY B1, `(.L_x_174) ;  /* 0x0000005000017945 */ /* 0x000fe40003800000 */
[----:B------:R-:W-:-:S05]  /*5440*/  FFMA R3, R34, R154, R3 ;  /* 0x0000009a22037223 */ /* 0x000fca0000000003 */
[----:B------:R0:W-:Y:S05]  /*5450*/  @P3 STG.E desc[UR36][R8.64+0x40], R3 ;  /* 0x0000400308003986 */ /* 0x0001ea000c101924 */
[----:B------:R-:W-:Y:S05]  /*5460*/  @!P2 BRA `(.L_x_175) ;  /* 0x000000000004a947 */ /* 0x000fea0003800000 */
[----:B------:R0:W5:Y:S02]  /*5470*/  LDG.E.LTC128B R174, desc[UR36][R10.64+0x44] ;  /* 0x000044240aae7981 */ /* 0x000164000c1e1920 */
.L_x_175:
[----:B------:R-:W-:Y:S05]  /*5480*/  BSYNC B1 ;  /* 0x0000000000017941 */ /* 0x000fea0003800000 */
.L_x_174:
[----:B-----5:R-:W-:Y:S01]  /*5490*/  FMUL R12, R174, R155 ;  /* 0x0000009bae0c7220 */ /* 0x020fe20000400000 */
[----:B------:R-:W-:Y:S01]  /*54a0*/  ISETP.GT.AND P3, PT, R0, 0x18, P0 ;  /* 0x000000180000780c */ /* 0x000fe20000764270 */
[----:B------:R-:W-:Y:S02]  /*54b0*/  BSSY B1, `(.L_x_176) ;  /* 0x0000005000017945 */ /* 0x000fe40003800000 */
[----:B------:R-:W-:-:S05]  /*54c0*/  FFMA R35, R35, R154, R12 ;  /* 0x0000009a23237223 */ /* 0x000fca000000000c */
[----:B------:R0:W-:Y:S05]  /*54d0*/  @P2 STG.E desc[UR36][R8.64+0x44], R35 ;  /* 0x0000442308002986 */ /* 0x0001ea000c101924 */
[----:B------:R-:W-:Y:S05]  /*54e0*/  @!P3 BRA `(.L_x_177) ;  /* 0x000000000004b947 */ /* 0x000fea0003800000 */
[----:B------:R0:W5:Y:S02]  /*54f0*/  LDG.E.LTC128B R174, desc[UR36][R4.64+0x60] ;  /* 0x0000602404ae7981 */ /* 0x000164000c1e1920 */
.L_x_177:
[----:B------:R-:W-:Y:S05]  /*5500*/  BSYNC B1 ;  /* 0x0000000000017941 */ /* 0x000fea0003800000 */
.L_x_176:
[----:B0----5:R-:W-:Y:S01]  /*5510*/  FMUL R3, R174, R155 ;  /* 0x0000009bae037220 */ /* 0x021fe20000400000 */
[----:B------:R-:W-:Y:S01]  /*5520*/  ISETP.GT.AND P2, PT, R0, 0x19, P0 ;  /* 0x000000190000780c */ /* 0x000fe20000744270 */
[----:B------:R-:W-:Y:S02]  /*5530*/  BSSY B1, `(.L_x_178) ;  /* 0x0000005000017945 */ /* 0x000fe40003800000 */
[----:B------:R-:W-:-:S05]  /*5540*/  FFMA R3, R36, R154, R3 ;  /* 0x0000009a24037223 */ /* 0x000fca0000000003 */
[----:B------:R0:W-:Y:S05]  /*5550*/  @P3 STG.E desc[UR36][R6.64+0x60], R3 ;  /* 0x0000600306003986 */ /* 0x0001ea000c101924 */
[----:B------:R-:W-:Y:S05]  /*5560*/  @!P2 BRA `(.L_x_179) ;  /* 0x000000000004a947 */ /* 0x000fea0003800000 */
[----:B------:R0:W5:Y:S02]  /*5570*/  LDG.E.LTC128B R174, desc[UR36][R4.64+0x64] ;  /* 0x0000642404ae7981 */ /* 0x000164000c1e1920 */
.L_x_179:
[----:B------:R-:W-:Y:S05]  /*5580*/  BSYNC B1 ;  /* 0x0000000000017941 */ /* 0x000fea0003800000 */
.L_x_178:
[----:B-----5:R-:W-:Y:S01]  /*5590*/  FMUL R12, R174, R155 ;  /* 0x0000009bae0c7220 */ /* 0x020fe20000400000 */
[----:B------:R-:W-:Y:S01]  /*55a0*/  ISETP.GT.AND P3, PT, R0, 0x18, P1 ;  /* 0x000000180000780c */ /* 0x000fe20000f64270 */
[----:B------:R-:W-:Y:S02]  /*55b0*/  BSSY B1, `(.L_x_180) ;  /* 0x0000005000017945 */ /* 0x000fe40003800000 */
[----:B------:R-:W-:-:S05]  /*55c0*/  FFMA R37, R37, R154, R12 ;  /* 0x0000009a25257223 */ /* 0x000fca000000000c */
[----:B------:R0:W-:Y:S05]  /*55d0*/  @P2 STG.E desc[UR36][R6.64+0x64], R37 ;  /* 0x0000642506002986 */ /* 0x0001ea000c101924 */
[----:B------:R-:W-:Y:S05]  /*55e0*/  @!P3 BRA `(.L_x_181) ;  /* 0x000000000004b947 */ /* 0x000fea0003800000 */
[----:B------:R0:W5:Y:S02]  /*55f0*/  LDG.E.LTC128B R174, desc[UR36][R10.64+0x60] ;  /* 0x000060240aae7981 */ /* 0x000164000c1e1920 */
.L_x_181:
[----:B------:R-:W-:Y:S05]  /*5600*/  BSYNC B1 ;  /* 0x0000000000017941 */ /* 0x000fea0003800000 */
.L_x_180:
[----:B0----5:R-:W-:Y:S01]  /*5610*/  FMUL R3, R174, R155 ;  /* 0x0000009bae037220 */ /* 0x021fe20000400000 */
[----:B------:R-:W-:Y:S01]  /*5620*/  ISETP.GT.AND P2, PT, R0, 0x19, P1 ;  /* 0x000000190000780c */ /* 0x000fe20000f44270 */
[----:B------:R-:W-:Y:S02]  /*5630*/  BSSY B1, `(.L_x_182) ;  /* 0x0000005000017945 */ /* 0x000fe40003800000 */
[----:B------:R-:W-:-:S05]  /*5640*/  FFMA R3, R38, R154, R3 ;  /* 0x0000009a26037223 */ /* 0x000fca0000000003 */
[----:B------:R0:W-:Y:S05]  /*5650*/  @P3 STG.E desc[UR36][R8.64+0x60], R3 ;  /* 0x0000600308003986 */ /* 0x0001ea000c101924 */
[----:B------:R-:W-:Y:S05]  /*5660*/  @!P2 BRA `(.L_x_183) ;  /* 0x000000000004a947 */ /* 0x000fea0003800000 */
[----:B------:R0:W5:Y:S02]  /*5670*/  LDG.E.LTC128B R174, desc[UR36][R10.64+0x64] ;  /* 0x000064240aae7981 */ /* 0x000164000c1e1920 */
.L_x_183:
[----:B------:R-:W-:Y:S05]  /*5680*/  BSYNC B1 ;  /* 0x0000000000017941 */ /* 0x000fea0003800000 */
.L_x_182:
[----:B-----5:R-:W-:Y:S01]  /*5690*/  FMUL R12, R174, R155 ;  /* 0x0000009bae0c7220 */ /* 0x020fe20000400000 */
[----:B------:R-:W-:Y:S01]  /*56a0*/  ISETP.GT.AND P3, PT, R0, 0x20, P0 ;  /* 0x000000200000780c */ /* 0x000fe20000764270 */
[----:B------:R-:W-:Y:S02]  /*56b0*/  BSSY B1, `(.L_x_184) ;  /* 0x0000005000017945 */ /* 0x000fe40003800000 */
[----:B------:R-:W-:-:S05]  /*56c0*/  FFMA R39, R39, R154, R12 ;  /* 0x0000009a27277223 */ /* 0x000fca000000000c */
[----:B------:R0:W-:Y:S05]  /*56d0*/  @P2 STG.E desc[UR36][R8.64+0x64], R39 ;  /* 0x0000642708002986 */ /* 0x0001ea000c101924 */
[----:B------:R-:W-:Y:S05]  /*56e0*/  @!P3 BRA `(.L_x_185) ;  /* 0x000000000004b947 */ /* 0x000fea0003800000 */
[----:B------:R0:W5:Y:S02]  /*56f0*/  LDG.E.LTC128B R174, desc[UR36][R4.64+0x80] ;  /* 0x0000802404ae7981 */ /* 0x000164000c1e1920 */
.L_x_185:
[----:B------:R-:W-:Y:S05]  /*5700*/  BSYNC B1 ;  /* 0x0000000000017941 */ /* 0x000fea0003800000 */
.L_x_184:
[----:B0----5:R-:W-:Y:S01]  /*5710*/  FMUL R3, R174, R155 ;  /* 0x0000009bae037220 */ /* 0x021fe20000400000 */
[----:B------:R-:W-:Y:S01]  /*5720*/  ISETP.GT.AND P2, PT, R0, 0x21, P0 ;  /* 0x000000210000780c */ /* 0x000fe20000744270 */
[----:B------:R-:W-:Y:S02]  /*5730*/  BSSY B1, `(.L_x_186) ;  /* 0x0000005000017945 */ /* 0x000fe40003800000 */
[----:B------:R-:W-:-:S05]  /*5740*/  FFMA R3, R40, R154, R3 ;  /* 0x0000009a28037223 */ /* 0x000fca0000000003 */
[----:B------:R0:W-:Y:S05]  /*5750*/  @P3 STG.E desc[UR36][R6.64+0x80], R3 ;  /* 0x0000800306003986 */ /* 0x0001ea000c101924 */
[----:B------:R-:W-:Y:S05]  /*5760*/  @!P2 BRA `(.L_x_187) ;  /* 0x000000000004a947 */ /* 0x000fea0003800000 */
[----:B------:R0:W5:Y:S02]  /*5770*/  LDG.E.LTC128B R174, desc[UR36][R4.64+0x84] ;  /* 0x0000842404ae7981 */ /* 0x000164000c1e1920 */
.L_x_187:
[----:B------:R-:W-:Y:S05]  /*5780*/  BSYNC B1 ;  /* 0x0000000000017941 */ /* 0x000fea0003800000 */
.L_x_186:
[----:B-----5:R-:W-:Y:S01]  /*5790*/  FMUL R12, R174, R155 ;  /* 0x0000009bae0c7220 */ /* 0x020fe20000400000 */
[----:B------:R-:W-:Y:S01]  /*57a0*/  ISETP.GT.AND P3, PT, R0, 0x20, P1 ;  /* 0x000000200000780c */ /* 0x000fe20000f64270 */
[----:B------:R-:W-:Y:S02]  /*57b0*/  BSSY B1, `(.L_x_188) ;  /* 0x0000005000017945 */ /* 0x000fe40003800000 */
[----:B------:R-:W-:-:S05]  /*57c0*/  FFMA R41, R41, R154, R12 ;  /* 0x0000009a29297223 */ /* 0x000fca000000000c */
[----:B------:R0:W-:Y:S05]  /*57d0*/  @P2 STG.E desc[UR36][R6.64+0x84], R41 ;  /* 0x0000842906002986 */ /* 0x0001ea000c101924 */
[----:B------:R-:W-:Y:S05]  /*57e0*/  @!P3 BRA `(.L_x_189) ;  /* 0x000000000004b947 */ /* 0x000fea0003800000 */
[----:B------:R0:W5:Y:S02]  /*57f0*/  LDG.E.LTC128B R174, desc[UR36][R10.64+0x80] ;  /* 0x000080240aae7981 */ /* 0x000164000c1e1920 */
.L_x_189:
[----:B------:R-:W-:Y:S05]  /*5800*/  BSYNC B1 ;  /* 0x0000000000017941 */ /* 0x000fea0003800000 */
.L_x_188:
[----:B0----5:R-:W-:Y:S01]  /*5810*/  FMUL R3, R174, R155 ;  /* 0x0000009bae037220 */ /* 0x021fe20000400000 */
[----:B------:R-:W-:Y:S01]  /*5820*/  ISETP.GT.AND P2, PT, R0, 0x21, P1 ;  /* 0x000000210000780c */ /* 0x000fe20000f44270 */
[----:B------:R-:W-:Y:S02]  /*5830*/  BSSY B1, `(.L_x_190) ;  /* 0x0000005000017945 */ /* 0x000fe40003800000 */
[----:B------:R-:W-:-:S05]  /*5840*/  FFMA R3, R42, R154, R3 ;  /* 0x0000009a2a037223 */ /* 0x000fca0000000003 */
[----:B------:R0:W-:Y:S05]  /*5850*/  @P3 STG.E desc[UR36][R8.64+0x80], R3 ;  /* 0x0000800308003986 */ /* 0x0001ea000c101924 */
[----:B------:R-:W-:Y:S05]  /*5860*/  @!P2 BRA `(.L_x_191) ;  /* 0x000000000004a947 */ /* 0x000fea0003800000 */
[----:B------:R0:W5:Y:S02]  /*5870*/  LDG.E.LTC128B R174, desc[UR36][R10.64+0x84] ;  /* 0x000084240aae7981 */ /* 0x000164000c1e1920 */
.L_x_191:
[----:B------:R-:W-:Y:S05]  /*5880*/  BSYNC B1 ;  /* 0x0000000000017941 */ /* 0x000fea0003800000 */
.L_x_190:
[----:B-----5:R-:W-:Y:S01]  /*5890*/  FMUL R12, R174, R155 ;  /* 0x0000009bae0c7220 */ /* 0x020fe20000400000 */
[----:B------:R-:W-:Y:S01]  /*58a0*/  ISETP.GT.AND P3, PT, R0, 0x28, P0 ;  /* 0x000000280000780c */ /* 0x000fe20000764270 */
[----:B------:R-:W-:Y:S02]  /*58b0*/  BSSY B1, `(.L_x_192) ;  /* 0x0000005000017945 */ /* 0x000fe40003800000 */
[----:B------:R-:W-:-:S05]  /*58c0*/  FFMA R43, R43, R154, R12 ;  /* 0x0000009a2b2b7223 */ /* 0x000fca000000000c */
[----:B------:R0:W-:Y:S05]  /*58d0*/  @P2 STG.E desc[UR36][R8.64+0x84], R43 ;  /* 0x0000842b08002986 */ /* 0x0001ea000c101924 */
[----:B------:R-:W-:Y:S05]  /*58e0*/  @!P3 BRA `(.L_x_193) ;  /* 0x000000000004b947 */ /* 0x000fea0003800000 */
[----:B------:R0:W5:Y:S02]  /*58f0*/  LDG.E.LTC128B R174, desc[UR36][R4.64+0xa0] ;  /* 0x0000a02404ae7981 */ /* 0x000164000c1e1920 */
.L_x_193:
[----:B------:R-:W-:Y:S05]  /*5900*/  BSYNC B1 ;  /* 0x0000000000017941 */ /* 0x000fea0003800000 */
.L_x_192:
[----:B0----5:R-:W-:Y:S01]  /*5910*/  FMUL R3, R174, R155 ;  /* 0x0000009bae037220 */ /* 0x021fe20000400000 */
[----:B------:R-:W-:Y:S01]  /*5920*/  ISETP.GT.AND P2, PT, R0, 0x29, P0 ;  /* 0x000000290000780c */ /* 0x000fe20000744270 */
[----:B------:R-:W-:Y:S02]  /*5930*/  BSSY B1, `(.L_x_194) ;  /* 0x0000005000017945 */ /* 0x000fe40003800000 */
[----:B------:R-:W-:-:S05]  /*5940*/  FFMA R3, R44, R154, R3 ;  /* 0x0000009a2c037223 */ /* 0x000fca0000000003 */
[----:B------:R0:W-:Y:S05]  /*5950*/  @P3 STG.E desc[UR36][R6.64+0xa0], R3 ;  /* 0x0000a00306003986 */ /* 0x0001ea000c101924 */
[----:B------:R-:W-:Y:S05]  /*5960*/  @!P2 BRA `(.L_x_195) ;  /* 0x000000000004a947 */ /* 0x000fea0003800000 */
[----:B------:R0:W5:Y:S02]  /*5970*/  LDG.E.LTC128B R174, desc[UR36][R4.64+0xa4] ;  /* 0x0000a42404ae7981 */ /* 0x000164000c1e1920 */
.L_x_195:
[----:B------:R-:W-:Y:S05]  /*5980*/  BSYNC B1 ;  /* 0x0000000000017941 */ /* 0x000fea0003800000 */
.L_x_194:
[----:B-----5:R-:W-:Y:S01]  /*5990*/  FMUL R12, R174, R155 ;  /* 0x0000009bae0c7220 */ /* 0x020fe20000400000 */
[----:B------:R-:W-:Y:S01]  /*59a0*/  ISETP.GT.AND P3, PT, R0, 0x28, P1 ;  /* 0x000000280000780c */ /* 0x000fe20000f64270 */
[----:B------:R-:W-:Y:S02]  /*59b0*/  BSSY B1, `(.L_x_196) ;  /* 0x0000005000017945 */ /* 0x000fe40003800000 */
[----:B------:R-:W-:-:S05]  /*59c0*/  FFMA R45, R45, R154, R12 ;  /* 0x0000009a2d2d7223 */ /* 0x000fca000000000c */
[----:B------:R0:W-:Y:S05]  /*59d0*/  @P2 STG.E desc[UR36][R6.64+0xa4], R45 ;  /* 0x0000a42d06002986 */ /* 0x0001ea000c101924 */
[----:B------:R-:W-:Y:S05]  /*59e0*/  @!P3 BRA `(.L_x_197) ;  /* 0x000000000004b947 */ /* 0x000fea0003800000 */
[----:B------:R0:W5:Y:S02]  /*59f0*/  LDG.E.LTC128B R174, desc[UR36][R10.64+0xa0] ;  /* 0x0000a0240aae7981 */ /* 0x000164000c1e1920 */
.L_x_197:
[----:B------:R-:W-:Y:S05]  /*5a00*/  BSYNC B1 ;  /* 0x0000000000017941 */ /* 0x000fea0003800000 */
.L_x_196:
[----:B0----5:R-:W-:Y:S01]  /*5a10*/  FMUL R3, R174, R155 ;  /* 0x0000009bae037220 */ /* 0x021fe20000400000 */
[----:B------:R-:W-:Y:S01]  /*5a20*/  ISETP.GT.AND P2, PT, R0, 0x29, P1 ;  /* 0x000000290000780c */ /* 0x000fe20000f44270 */
[----:B------:R-:W-:Y:S02]  /*5a30*/  BSSY B1, `(.L_x_198) ;  /* 0x0000005000017945 */ /* 0x000fe40003800000 */
[----:B------:R-:W-:-:S05]  /*5a40*/  FFMA R3, R46, R154, R3 ;  /* 0x0000009a2e037223 */ /* 0x000fca0000000003 */
[----:B------:R0:W-:Y:S05]  /*5a50*/  @P3 STG.E desc[UR36][R8.64+0xa0], R3 ;  /* 0x0000a00308003986 */ /* 0x0001ea000c101924 */
[----:B------:R-:W-:Y:S05]  /*5a60*/  @!P2 BRA `(.L_x_199) ;  /* 0x000000000004a947 */ /* 0x000fea0003800000 */
[----:B------:R0:W5:Y:S02]  /*5a70*/  LDG.E.LTC128B R174, desc[UR36][R10.64+0xa4] ;  /* 0x0000a4240aae7981 */ /* 0x000164000c1e1920 */
.L_x_199:
[----:B------:R-:W-:Y:S05]  /*5a80*/  BSYNC B1 ;  /* 0x0000000000017941 */ /* 0x000fea0003800000 */
.L_x_198:
[----:B-----5:R-:W-:Y:S01]  /*5a90*/  FMUL R12, R174, R155 ;  /* 0x0000009bae0c7220 */ /* 0x020fe20000400000 */
[----:B------:R-:W-:Y:S01]  /*5aa0*/  ISETP.GT.AND P3, PT, R0, 0x30, P0 ;  /* 0x000000300000780c */ /* 0x000fe20000764270 */
[----:B------:R-:W-:Y:S02]  /*5ab0*/  BSSY B1, `(.L_x_200) ;  /* 0x0000005000017945 */ /* 0x000fe40003800000 */
[----:B------:R-:W-:-:S05]  /*5ac0*/  FFMA R47, R47, R154, R12 ;  /* 0x0000009a2f2f7223 */ /* 0x000fca000000000c */
[----:B------:R0:W-:Y:S05]  /*5ad0*/  @P2 STG.E desc[UR36][R8.64+0xa4], R47 ;  /* 0x0000a42f08002986 */ /* 0x0001ea000c101924 */
[----:B------:R-:W-:Y:S05]  /*5ae0*/  @!P3 BRA `(.L_x_201) ;  /* 0x000000000004b947 */ /* 0x000fea0003800000 */
[----:B------:R0:W5:Y:S02]  /*5af0*/  LDG.E.LTC128B R174, desc[UR36][R4.64+0xc0] ;  /* 0x0000c02404ae7981 */ /* 0x000164000c1e1920 */
.L_x_201:
[----:B------:R-:W-:Y:S05]  /*5b00*/  BSYNC B1 ;  /* 0x0000000000017941 */ /* 0x000fea0003800000 */
.L_x_200:
[----:B0----5:R-:W-:Y:S01]  /*5b10*/  FMUL R3, R174, R155 ;  /* 0x0000009bae037220 */ /* 0x021fe20000400000 */
[----:B------:R-:W-:Y:S01]  /*5b20*/  ISETP.GT.AND P2, PT, R0, 0x31, P0 ;  /* 0x000000310000780c */ /* 0x000fe20000744270 */
[----:B------:R-:W-:Y:S02]  /*5b30*/  BSSY B1, `(.L_x_202) ;  /* 0x0000005000017945 */ /* 0x000fe40003800000 */
[----:B------:R-:W-:-:S05]  /*5b40*/  FFMA R3, R48, R154, R3 ;  /* 0x0000009a30037223 */ /* 0x000fca0000000003 */
[----:B------:R0:W-:Y:S05]  /*5b50*/  @P3 STG.E desc[UR36][R6.64+0xc0], R3 ;  /* 0x0000c00306003986 */ /* 0x0001ea000c101924 */
[----:B------:R-:W-:Y:S05]  /*5b60*/  @!P2 BRA `(.L_x_203) ;  /* 0x000000000004a947 */ /* 0x000fea0003800000 */
[----:B------:R0:W5:Y:S02]  /*5b70*/  LDG.E.LTC128B R174, desc[UR36][R4.64+0xc4] ;  /* 0x0000c42404ae7981 */ /* 0x000164000c1e1920 */
.L_x_203:
[----:B------:R-:W-:Y:S05]  /*5b80*/  BSYNC B1 ;  /* 0x0000000000017941 */ /* 0x000fea0003800000 */
.L_x_202:
[----:B-----5:R-:W-:Y:S01]  /*5b90*/  FMUL R12, R174, R155 ;  /* 0x0000009bae0c7220 */ /* 0x020fe20000400000 */
[----:B------:R-:W-:Y:S01]  /*5ba0*/  ISETP.GT.AND P3, PT, R0, 0x30, P1 ;  /* 0x000000300000780c */ /* 0x000fe20000f64270 */
[----:B------:R-:W-:Y:S02]  /*5bb0*/  BSSY B1, `(.L_x_204) ;  /* 0x0000005000017945 */ /* 0x000fe40003800000 */
[----:B------:R-:W-:-:S05]  /*5bc0*/  FFMA R49, R49, R154, R12 ;  /* 0x0000009a31317223 */ /* 0x000fca000000000c */
[----:B------:R0:W-:Y:S05]  /*5bd0*/  @P2 STG.E desc[UR36][R6.64+0xc4], R49 ;  /* 0x0000c43106002986 */ /* 0x0001ea000c101924 */
[----:B------:R-:W-:Y:S05]  /*5be0*/  @!P3 BRA `(.L_x_205) ;  /* 0x000000000004b947 */ /* 0x000fea0003800000 */
[----:B------:R0:W5:Y:S02]  /*5bf0*/  LDG.E.LTC128B R174, desc[UR36][R10.64+0xc0] ;  /* 0x0000c0240aae7981 */ /* 0x000164000c1e1920 */
.L_x_205:
[----:B------:R-:W-:Y:S05]  /*5c00*/  BSYNC B1 ;  /* 0x0000000000017941 */ /* 0x000fea0003800000 */
.L_x_204:
[----:B0----5:R-:W-:Y:S01]  /*5c10*/  FMUL R3, R174, R155 ;  /* 0x0000009bae037220 */ /* 0x021fe20000400000 */
[----:B------:R-:W-:Y:S01]  /*5c20*/  ISETP.GT.AND P2, PT, R0, 0x31, P1 ;  /* 0x000000310000780c */ /* 0x000fe20000f44270 */
[----:B------:R-:W-:Y:S02]  /*5c30*/  BSSY B1, `(.L_x_206) ;  /* 0x0000005000017945 */ /* 0x000fe40003800000 */
[----:B------:R-:W-:-:S05]  /*5c40*/  FFMA R3, R50, R154, R3 ;  /* 0x0000009a32037223 */ /* 0x000fca0000000003 */
[----:B------:R0:W-:Y:S05]  /*5c50*/  @P3 STG.E desc[UR36][R8.64+0xc0], R3 ;  /* 0x0000c00308003986 */ /* 0x0001ea000c101924 */
[----:B------:R-:W-:Y:S05]  /*5c60*/  @!P2 BRA `(.L_x_207) ;  /* 0x000000000004a947 */ /* 0x000fea0003800000 */
[----:B------:R0:W5:Y:S02]  /*5c70*/  LDG.E.LTC128B R174, desc[UR36][R10.64+0xc4] ;  /* 0x0000c4240aae7981 */ /* 0x000164000c1e1920 */
.L_x_207:
[----:B------:R-:W-:Y:S05]  /*5c80*/  BSYNC B1 ;  /* 0x0000000000017941 */ /* 0x000fea0003800000 */
.L_x_206:
[----:B-----5:R-:W-:Y:S01]  /*5c90*/  FMUL R12, R174, R155 ;  /* 0x0000009bae0c7220 */ /* 0x020fe20000400000 */
[----:B------:R-:W-:Y:S01]  /*5ca0*/  ISETP.GT.AND P3, PT, R0, 0x38, P0 ;  /* 0x000000380000780c */ /* 0x000fe20000764270 */
[----:B------:R-:W-:Y:S02]  /*5cb0*/  BSSY B1, `(.L_x_208) ;  /* 0x0000005000017945 */ /* 0x000fe40003800000 */
[----:B------:R-:W-:-:S05]  /*5cc0*/  FFMA R51, R51, R154, R12 ;  /* 0x0000009a33337223 */ /* 0x000fca000000000c */
[----:B------:R0:W-:Y:S05]  /*5cd0*/  @P2 STG.E desc[UR36][R8.64+0xc4], R51 ;  /* 0x0000c43308002986 */ /* 0x0001ea000c101924 */
[----:B------:R-:W-:Y:S05]  /*5ce0*/  @!P3 BRA `(.L_x_209) ;  /* 0x000000000004b947 */ /* 0x000fea0003800000 */
[----:B------:R0:W5:Y:S02]  /*5cf0*/  LDG.E.LTC128B R174, desc[UR36][R4.64+0xe0] ;  /* 0x0000e02404ae7981 */ /* 0x000164000c1e1920 */
.L_x_209:
[----:B------:R-:W-:Y:S05]  /*5d00*/  BSYNC B1 ;  /* 0x0000000000017941 */ /* 0x000fea0003800000 */
.L_x_208:
[----:B0----5:R-:W-:Y:S01]  /*5d10*/  FMUL R3, R174, R155 ;  /* 0x0000009bae037220 */ /* 0x021fe20000400000 */
[----:B------:R-:W-:Y:S01]  /*5d20*/  ISETP.GT.AND P2, PT, R0, 0x39, P0 ;  /* 0x000000390000780c */ /* 0x000fe20000744270 */
[----:B------:R-:W-:Y:S02]  /*5d30*/  BSSY B1, `(.L_x_210) ;  /* 0x0000005000017945 */ /* 0x000fe40003800000 */
[----:B------:R-:W-:-:S05]  /*5d40*/  FFMA R3, R52, R154, R3 ;  /* 0x0000009a34037223 */ /* 0x000fca0000000003 */
[----:B------:R0:W-:Y:S05]  /*5d50*/  @P3 STG.E desc[UR36][R6.64+0xe0], R3 ;  /* 0x0000e00306003986 */ /* 0x0001ea000c101924 */
[----:B------:R-:W-:Y:S05]  /*5d60*/  @!P2 BRA `(.L_x_211) ;  /* 0x000000000004a947 */ /* 0x000fea0003800000 */
[----:B------:R0:W5:Y:S02]  /*5d70*/  LDG.E.LTC128B R174, desc[UR36][R4.64+0xe4] ;  /* 0x0000e42404ae7981 */ /* 0x000164000c1e1920 */
.L_x_211:
[----:B------:R-:W-:Y:S05]  /*5d80*/  BSYNC B1 ;  /* 0x0000000000017941 */ /* 0x000fea0003800000 */
.L_x_210:
[----:B-----5:R-:W-:Y:S01]  /*5d90*/  FMUL R12, R174, R155 ;  /* 0x0000009bae0c7220 */ /* 0x020fe20000400000 */
[----:B------:R-:W-:Y:S01]  /*5da0*/  ISETP.GT.AND P3, PT, R0, 0x38, P1 ;  /* 0x000000380000780c */ /* 0x000fe20000f64270 */
[----:B------:R-:W-:Y:S02]  /*5db0*/  BSSY B1, `(.L_x_212) ;  /* 0x0000005000017945 */ /* 0x000fe40003800000 */
[----:B------:R-:W-:-:S05]  /*5dc0*/  FFMA R53, R53, R154, R12 ;  /* 0x0000009a35357223 */ /* 0x000fca000000000c */
[----:B------:R0:W-:Y:S05]  /*5dd0*/  @P2 STG.E desc[UR36][R6.64+0xe4], R53 ;  /* 0x0000e43506002986 */ /* 0x0001ea000c101924 */
[----:B------:R-:W-:Y:S05]  /*5de0*/  @!P3 BRA `(.L_x_213) ;  /* 0x000000000004b947 */ /* 0x000fea0003800000 */
[----:B------:R0:W5:Y:S02]  /*5df0*/  LDG.E.LTC128B R174, desc[UR36][R10.64+0xe0] ;  /* 0x0000e0240aae7981 */ /* 0x000164000c1e1920 */
.L_x_213:
[----:B------:R-:W-:Y:S05]  /*5e00*/  BSYNC B1 ;  /* 0x0000000000017941 */ /* 0x000fea0003800000 */
.L_x_212:
[----:B0----5:R-:W-:Y:S01]  /*5e10*/  FMUL R3, R174, R155 ;  /* 0x0000009bae037220 */ /* 0x021fe20000400000 */
[----:B------:R-:W-:Y:S01]  /*5e20*/  ISETP.GT.AND P2, PT, R0, 0x39, P1 ;  /* 0x000000390000780c */ /* 0x000fe20000f44270 */
[----:B------:R-:W-:Y:S02]  /*5e30*/  BSSY B1, `(.L_x_214) ;  /* 0x0000005000017945 */ /* 0x000fe40003800000 */
[----:B------:R-:W-:-:S05]  /*5e40*/  FFMA R3, R54, R154, R3 ;  /* 0x0000009a36037223 */ /* 0x000fca0000000003 */
[----:B------:R0:W-:Y:S05]  /*5e50*/  @P3 STG.E desc[UR36][R8.64+0xe0], R3 ;  /* 0x0000e00308003986 */ /* 0x0001ea000c101924 */
[----:B------:R-:W-:Y:S05]  /*5e60*/  @!P2 BRA `(.L_x_215) ;  /* 0x000000000004a947 */ /* 0x000fea0003800000 */
[----:B------:R0:W5:Y:S02]  /*5e70*/  LDG.E.LTC128B R174, desc[UR36][R10.64+0xe4] ;  /* 0x0000e4240aae7981 */ /* 0x000164000c1e1920 */
.L_x_215:
[----:B------:R-:W-:Y:S05]  /*5e80*/  BSYNC B1 ;  /* 0x0000000000017941 */ /* 0x000fea0003800000 */
.L_x_214:
[----:B-----5:R-:W-:Y:S01]  /*5e90*/  FMUL R12, R174, R155 ;  /* 0x0000009bae0c7220 */ /* 0x020fe20000400000 */
[----:B------:R-:W-:Y:S01]  /*5ea0*/  ISETP.GT.AND P3, PT, R0, 0x40, P0 ;  /* 0x000000400000780c */ /* 0x000fe20000764270 */
[----:B------:R-:W-:Y:S02]  /*5eb0*/  BSSY B1, `(.L_x_216) ;  /* 0x0000005000017945 */ /* 0x000fe40003800000 */
[----:B------:R-:W-:-:S05]  /*5ec0*/  FFMA R55, R55, R154, R12 ;  /* 0x0000009a37377223 */ /* 0x000fca000000000c */
[----:B------:R0:W-:Y:S05]  /*5ed0*/  @P2 STG.E desc[UR36][R8.64+0xe4], R55 ;  /* 0x0000e43708002986 */ /* 0x0001ea000c101924 */
[----:B------:R-:W-:Y:S05]  /*5ee0*/  @!P3 BRA `(.L_x_217) ;  /* 0x000000000004b947 */ /* 0x000fea0003800000 */
[----:B------:R0:W5:Y:S02]  /*5ef0*/  LDG.E.LTC128B R174, desc[UR36][R4.64+0x100] ;  /* 0x0001002404ae7981 */ /* 0x000164000c1e1920 */
.L_x_217:
[----:B------:R-:W-:Y:S05]  /*5f00*/  BSYNC B1 ;  /* 0x0000000000017941 */ /* 0x000fea0003800000 */
.L_x_216:
[----:B0----5:R-:W-:Y:S01]  /*5f10*/  FMUL R3, R174, R155 ;  /* 0x0000009bae037220 */ /* 0x021fe20000400000 */
[----:B------:R-:W-:Y:S01]  /*5f20*/  ISETP.GT.AND P2, PT, R0, 0x41, P0 ;  /* 0x000000410000780c */ /* 0x000fe20000744270 */
[----:B------:R-:W-:Y:S02]  /*5f30*/  BSSY B1, `(.L_x_218) ;  /* 0x0000005000017945 */ /* 0x000fe40003800000 */
[----:B------:R-:W-:-:S05]  /*5f40*/  FFMA R3, R56, R154, R3 ;  /* 0x0000009a38037223 */ /* 0x000fca0000000003 */
[----:B------:R0:W-:Y:S05]  /*5f50*/  @P3 STG.E desc[UR36][R6.64+0x100], R3 ;  /* 0x0001000306003986 */ /* 0x0001ea000c101924 */
[----:B------:R-:W-:Y:S05]  /*5f60*/  @!P2 BRA `(.L_x_219) ;  /* 0x000000000004a947 */ /* 0x000fea0003800000 */
[----:B------:R0:W5:Y:S02]  /*5f70*/  LDG.E.LTC128B R174, desc[UR36][R4.64+0x104] ;  /* 0x0001042404ae7981 */ /* 0x000164000c1e1920 */
.L_x_219:
[----:B------:R-:W-:Y:S05]  /*5f80*/  BSYNC B1 ;  /* 0x0000000000017941 */ /* 0x000fea0003800000 */
.L_x_218:
[----:B-----5:R-:W-:Y:S01]  /*5f90*/  FMUL R12, R174, R155 ;  /* 0x0000009bae0c7220 */ /* 0x020fe20000400000 */
[----:B------:R-:W-:Y:S01]  /*5fa0*/  ISETP.GT.AND P3, PT, R0, 0x40, P1 ;  /* 0x000000400000780c */ /* 0x000fe20000f64270 */
[----:B------:R-:W-:Y:S02]  /*5fb0*/  BSSY B1, `(.L_x_220) ;  /* 0x0000005000017945 */ /* 0x000fe40003800000 */
[----:B------:R-:W-:-:S05]  /*5fc0*/  FFMA R57, R57, R154, R12 ;  /* 0x0000009a39397223 */ /* 0x000fca000000000c */
[----:B------:R0:W-:Y:S05]  /*5fd0*/  @P2 STG.E desc[UR36][R6.64+0x104], R57 ;  /* 0x0001043906002986 */ /* 0x0001ea000c101924 */
[----:B------:R-:W-:Y:S05]  /*5fe0*/  @!P3 BRA `(.L_x_221) ;  /* 0x000000000004b947 */ /* 0x000fea0003800000 */
[----:B------:R0:W5:Y:S02]  /*5ff0*/  LDG.E.LTC128B R174, desc[UR36][R10.64+0x100] ;  /* 0x000100240aae7981 */ /* 0x000164000c1e1920 */
.L_x_221:
[----:B------:R-:W-:Y:S05]  /*6000*/  BSYNC B1 ;  /* 0x0000000000017941 */ /* 0x000fea0003800000 */
.L_x_220:
[----:B0----5:R-:W-:Y:S01]  /*6010*/  FMUL R3, R174, R155 ;  /* 0x0000009bae037220 */ /* 0x021fe20000400000 */
[----:B------:R-:W-:Y:S01]  /*6020*/  ISETP.GT.AND P2, PT, R0, 0x41, P1 ;  /* 0x000000410000780c */ /* 0x000fe20000f44270 */
[----:B------:R-:W-:Y:S02]  /*6030*/  BSSY B1, `(.L_x_222) ;  /* 0x0000005000017945 */ /* 0x000fe40003800000 */
[----:B------:R-:W-:-:S05]  /*6040*/  FFMA R3, R58, R154, R3 ;  /* 0x0000009a3a037223 */ /* 0x000fca0000000003 */
[----:B------:R0:W-:Y:S05]  /*6050*/  @P3 STG.E desc[UR36][R8.64+0x100], R3 ;  /* 0x0001000308003986 */ /* 0x0001ea000c101924 */
[----:B------:R-:W-:Y:S05]  /*6060*/  @!P2 BRA `(.L_x_223) ;  /* 0x000000000004a947 */ /* 0x000fea0003800000 */
[----:B------:R0:W5:Y:S02]  /*6070*/  LDG.E.LTC128B R174, desc[UR36][R10.64+0x104] ;  /* 0x000104240aae7981 */ /* 0x000164000c1e1920 */
.L_x_223:
[----:B------:R-:W-:Y:S05]  /*6080*/  BSYNC B1 ;  /* 0x0000000000017941 */ /* 0x000fea0003800000 */
.L_x_222:
[----:B-----5:R-:W-:Y:S01]  /*6090*/  FMUL R12, R174, R155 ;  /* 0x0000009bae0c7220 */ /* 0x020fe20000400000 */
[----:B------:R-:W-:Y:S01]  /*60a0*/  ISETP.GT.AND P3, PT, R0, 0x48, P0 ;  /* 0x000000480000780c */ /* 0x000fe20000764270 */
[----:B------:R-:W-:Y:S02]  /*60b0*/  BSSY B1, `(.L_x_224) ;  /* 0x0000005000017945 */ /* 0x000fe40003800000 */
[----:B------:R-:W-:-:S05]  /*60c0*/  FFMA R59, R59, R154, R12 ;  /* 0x0000009a3b3b7223 */ /* 0x000fca000000000c */
[----:B------:R0:W-:Y:S05]  /*60d0*/  @P2 STG.E desc[UR36][R8.64+0x104], R59 ;  /* 0x0001043b08002986 */ /* 0x0001ea000c101924 */
[----:B------:R-:W-:Y:S05]  /*60e0*/  @!P3 BRA `(.L_x_225) ;  /* 0x000000000004b947 */ /* 0x000fea0003800000 */
[----:B------:R0:W5:Y:S02]  /*60f0*/  LDG.E.LTC128B R174, desc[UR36][R4.64+0x120] ;  /* 0x0001202404ae7981 */ /* 0x000164000c1e1920 */
.L_x_225:
[----:B------:R-:W-:Y:S05]  /*6100*/  BSYNC B1 ;  /* 0x0000000000017941 */ /* 0x000fea0003800000 */
.L_x_224:
[----:B0----5:R-:W-:Y:S01]  /*6110*/  FMUL R3, R174, R155 ;  /* 0x0000009bae037220 */ /* 0x021fe20000400000 */
[----:B------:R-:W-:Y:S01]  /*6120*/  ISETP.GT.AND P2, PT, R0, 0x49, P0 ;  /* 0x000000490000780c */ /* 0x000fe20000744270 */
[----:B------:R-:W-:Y:S02]  /*6130*/  BSSY B1, `(.L_x_226) ;  /* 0x0000005000017945 */ /* 0x000fe40003800000 */
[----:B------:R-:W-:-:S05]  /*6140*/  FFMA R3, R60, R154, R3 ;  /* 0x0000009a3c037223 */ /* 0x000fca0000000003 */
[----:B------:R0:W-:Y:S05]  /*6150*/  @P3 STG.E desc[UR36][R6.64+0x120], R3 ;  /* 0x0001200306003986 */ /* 0x0001ea000c101924 */
[----:B------:R-:W-:Y:S05]  /*6160*/  @!P2 BRA `(.L_x_227) ;  /* 0x000000000004a947 */ /* 0x000fea0003800000 */
[----:B------:R0:W5:Y:S02]  /*6170*/  LDG.E.LTC128B R174, desc[UR36][R4.64+0x124] ;  /* 0x0001242404ae7981 */ /* 0x000164000c1e1920 */
.L_x_227:
[----:B------:R-:W-:Y:S05]  /*6180*/  BSYNC B1 ;  /* 0x0000000000017941 */ /* 0x000fea0003800000 */
.L_x_226:
[----:B-----5:R-:W-:Y:S01]  /*6190*/  FMUL R12, R174, R155 ;  /* 0x0000009bae0c7220 */ /* 0x020fe20000400000 */
[----:B------:R-:W-:Y:S01]  /*61a0*/  ISETP.GT.AND P3, PT, R0, 0x48, P1 ;  /* 0x000000480000780c */ /* 0x000fe20000f64270 */
[----:B------:R-:W-:Y:S02]  /*61b0*/  BSSY B1, `(.L_x_228) ;  /* 0x0000005000017945 */ /* 0x000fe40003800000 */
[----:B------:R-:W-:-:S05]  /*61c0*/  FFMA R61, R61, R154, R12 ;  /* 0x0000009a3d3d7223 */ /* 0x000fca000000000c */
[----:B------:R0:W-:Y:S05]  /*61d0*/  @P2 STG.E desc[UR36][R6.64+0x124], R61 ;  /* 0x0001243d06002986 */ /* 0x0001ea000c101924 */
[----:B------:R-:W-:Y:S05]  /*61e0*/  @!P3 BRA `(.L_x_229) ;  /* 0x000000000004b947 */ /* 0x000fea0003800000 */
[----:B------:R0:W5:Y:S02]  /*61f0*/  LDG.E.LTC128B R174, desc[UR36][R10.64+0x120] ;  /* 0x000120240aae7981 */ /* 0x000164000c1e1920 */
.L_x_229:
[----:B------:R-:W-:Y:S05]  /*6200*/  BSYNC B1 ;  /* 0x0000000000017941 */ /* 0x000fea0003800000 */
.L_x_228:
[----:B0----5:R-:W-:Y:S01]  /*6210*/  FMUL R3, R174, R155 ;  /* 0x0000009bae037220 */ /* 0x021fe20000400000 */
[----:B------:R-:W-:Y:S01]  /*6220*/  ISETP.GT.AND P2, PT, R0, 0x49, P1 ;  /* 0x000000490000780c */ /* 0x000fe20000f44270 */
[----:B------:R-:W-:Y:S02]  /*6230*/  BSSY B1, `(.L_x_230) ;  /* 0x0000005000017945 */ /* 0x000fe40003800000 */
[----:B------:R-:W-:-:S05]  /*6240*/  FFMA R3, R62, R154, R3 ;  /* 0x0000009a3e037223 */ /* 0x000fca0000000003 */
[----:B------:R0:W-:Y:S05]  /*6250*/  @P3 STG.E desc[UR36][R8.64+0x120], R3 ;  /* 0x0001200308003986 */ /* 0x0001ea000c101924 */
[----:B------:R-:W-:Y:S05]  /*6260*/  @!P2 BRA `(.L_x_231) ;  /* 0x000000000004a947 */ /* 0x000fea0003800000 */
[----:B------:R0:W5:Y:S02]  /*6270*/  LDG.E.LTC128B R174, desc[UR36][R10.64+0x124] ;  /* 0x000124240aae7981 */ /* 0x000164000c1e1920 */
.L_x_231:
[----:B------:R-:W-:Y:S05]  /*6280*/  BSYNC B1 ;  /* 0x0000000000017941 */ /* 0x000fea0003800000 */
.L_x_230:
[----:B-----5:R-:W-:Y:S01]  /*6290*/  FMUL R12, R174, R155 ;  /* 0x0000009bae0c7220 */ /* 0x020fe20000400000 */
[----:B------:R-:W-:Y:S01]  /*62a0*/  ISETP.GT.AND P3, PT, R0, 0x50, P0 ;  /* 0x000000500000780c */ /* 0x000fe20000764270 */
[----:B------:R-:W-:Y:S02]  /*62b0*/  BSSY B1, `(.L_x_232) ;  /* 0x0000005000017945 */ /* 0x000fe40003800000 */
[----:B------:R-:W-:-:S05]  /*62c0*/  FFMA R63, R63, R154, R12 ;  /* 0x0000009a3f3f7223 */ /* 0x000fca000000000c */
[----:B------:R0:W-:Y:S05]  /*62d0*/  @P2 STG.E desc[UR36][R8.64+0x124], R63 ;  /* 0x0001243f08002986 */ /* 0x0001ea000c101924 */
[----:B------:R-:W-:Y:S05]  /*62e0*/  @!P3 BRA `(.L_x_233) ;  /* 0x000000000004b947 */ /* 0x000fea0003800000 */
[----:B------:R0:W5:Y:S02]  /*62f0*/  LDG.E.LTC128B R174, desc[UR36][R4.64+0x140] ;  /* 0x0001402404ae7981 */ /* 0x000164000c1e1920 */
.L_x_233:
[----:B------:R-:W-:Y:S05]  /*6300*/  BSYNC B1 ;  /* 0x0000000000017941 */ /* 0x000fea0003800000 */
.L_x_232:
[----:B0----5:R-:W-:Y:S01]  /*6310*/  FMUL R3, R174, R155 ;  /* 0x0000009bae037220 */ /* 0x021fe20000400000 */
[----:B------:R-:W-:Y:S01]  /*6320*/  ISETP.GT.AND P2, PT, R0, 0x51, P0 ;  /* 0x000000510000780c */ /* 0x000fe20000744270 */
[----:B------:R-:W-:Y:S02]  /*6330*/  BSSY B1, `(.L_x_234) ;  /* 0x0000005000017945 */ /* 0x000fe40003800000 */
[----:B------:R-:W-:-:S05]  /*6340*/  FFMA R3, R64, R154, R3 ;  /* 0x0000009a40037223 */ /* 0x000fca0000000003 */
[----:B------:R0:W-:Y:S05]  /*6350*/  @P3 STG.E desc[UR36][R6.64+0x140], R3 ;  /* 0x0001400306003986 */ /* 0x0001ea000c101924 */
[----:B------:R-:W-:Y:S05]  /*6360*/  @!P2 BRA `(.L_x_235) ;  /* 0x000000000004a947 */ /* 0x000fea0003800000 */
[----:B------:R0:W5:Y:S02]  /*6370*/  LDG.E.LTC128B R174, desc[UR36][R4.64+0x144] ;  /* 0x0001442404ae7981 */ /* 0x000164000c1e1920 */
.L_x_235:
[----:B------:R-:W-:Y:S05]  /*6380*/  BSYNC B1 ;  /* 0x0000000000017941 */ /* 0x000fea0003800000 */
.L_x_234:
[----:B-----5:R-:W-:Y:S01]  /*6390*/  FMUL R12, R174, R155 ;  /* 0x0000009bae0c7220 */ /* 0x020fe20000400000 */
[----:B------:R-:W-:Y:S01]  /*63a0*/  ISETP.GT.AND P3, PT, R0, 0x50, P1 ;  /* 0x000000500000780c */ /* 0x000fe20000f64270 */
[----:B------:R-:W-:Y:S02]  /*63b0*/  BSSY B1, `(.L_x_236) ;  /* 0x0000005000017945 */ /* 0x000fe40003800000 */
[----:B------:R-:W-:-:S05]  /*63c0*/  FFMA R65, R65, R154, R12 ;  /* 0x0000009a41417223 */ /* 0x000fca000000000c */
[----:B------:R0:W-:Y:S05]  /*63d0*/  @P2 STG.E desc[UR36][R6.64+0x144], R65 ;  /* 0x0001444106002986 */ /* 0x0001ea000c101924 */
[----:B------:R-:W-:Y:S05]  /*63e0*/  @!P3 BRA `(.L_x_237) ;  /* 0x000000000004b947 */ /* 0x000fea0003800000 */
[----:B------:R0:W5:Y:S02]  /*63f0*/  LDG.E.LTC128B R174, desc[UR36][R10.64+0x140] ;  /* 0x000140240aae7981 */ /* 0x000164000c1e1920 */
.L_x_237:
[----:B------:R-:W-:Y:S05]  /*6400*/  BSYNC B1 ;  /* 0x0000000000017941 */ /* 0x000fea0003800000 */
.L_x_236:
[----:B0----5:R-:W-:Y:S01]  /*6410*/  FMUL R3, R174, R155 ;  /* 0x0000009bae037220 */ /* 0x021fe20000400000 */
[----:B------:R-:W-:Y:S01]  /*6420*/  ISETP.GT.AND P2, PT, R0, 0x51, P1 ;  /* 0x000000510000780c */ /* 0x000fe20000f44270 */
[----:B------:R-:W-:Y:S02]  /*6430*/  BSSY B1, `(.L_x_238) ;  /* 0x0000005000017945 */ /* 0x000fe40003800000 */
[----:B------:R-:W-:-:S05]  /*6440*/  FFMA R3, R66, R154, R3 ;  /* 0x0000009a42037223 */ /* 0x000fca0000000003 */
[----:B------:R0:W-:Y:S05]  /*6450*/  @P3 STG.E desc[UR36][R8.64+0x140], R3 ;  /* 0x0001400308003986 */ /* 0x0001ea000c101924 */
[----:B------:R-:W-:Y:S05]  /*6460*/  @!P2 BRA `(.L_x_239) ;  /* 0x000000000004a947 */ /* 0x000fea0003800000 */
[----:B------:R0:W5:Y:S02]  /*6470*/  LDG.E.LTC128B R174, desc[UR36][R10.64+0x144] ;  /* 0x000144240aae7981 */ /* 0x000164000c1e1920 */
.L_x_239:
[----:B------:R-:W-:Y:S05]  /*6480*/  BSYNC B1 ;  /* 0x0000000000017941 */ /* 0x000fea0003800000 */
.L_x_238:
[----:B-----5:R-:W-:Y:S01]  /*6490*/  FMUL R12, R174, R155 ;  /* 0x0000009bae0c7220 */ /* 0x020fe20000400000 */
[----:B------:R-:W-:Y:S01]  /*64a0*/  ISETP.GT.AND P3, PT, R0, 0x58, P0 ;  /* 0x000000580000780c */ /* 0x000fe20000764270 */
[----:B------:R-:W-:Y:S02]  /*64b0*/  BSSY B1, `(.L_x_240) ;  /* 0x0000005000017945 */ /* 0x000fe40003800000 */
[----:B------:R-:W-:-:S05]  /*64c0*/  FFMA R67, R67, R154, R12 ;  /* 0x0000009a43437223 */ /* 0x000fca000000000c */
[----:B------:R0:W-:Y:S05]  /*64d0*/  @P2 STG.E desc[UR36][R8.64+0x144], R67 ;  /* 0x0001444308002986 */ /* 0x0001ea000c101924 */
[----:B------:R-:W-:Y:S05]  /*64e0*/  @!P3 BRA `(.L_x_241) ;  /* 0x000000000004b947 */ /* 0x000fea0003800000 */
[----:B------:R0:W5:Y:S02]  /*64f0*/  LDG.E.LTC128B R174, desc[UR36][R4.64+0x160] ;  /* 0x0001602404ae7981 */ /* 0x000164000c1e1920 */
.L_x_241:
[----:B------:R-:W-:Y:S05]  /*6500*/  BSYNC B1 ;  /* 0x0000000000017941 */ /* 0x000fea0003800000 */
.L_x_240:
[----:B0----5:R-:W-:Y:S01]  /*6510*/  FMUL R3, R174, R155 ;  /* 0x0000009bae037220 */ /* 0x021fe20000400000 */
[----:B------:R-:W-:Y:S01]  /*6520*/  ISETP.GT.AND P2, PT, R0, 0x59, P0 ;  /* 0x000000590000780c */ /* 0x000fe20000744270 */
[----:B------:R-:W-:Y:S02]  /*6530*/  BSSY B1, `(.L_x_242) ;  /* 0x0000005000017945 */ /* 0x000fe40003800000 */
[----:B------:R-:W-:-:S05]  /*6540*/  FFMA R3, R68, R154, R3 ;  /* 0x0000009a44037223 */ /* 0x000fca0000000003 */
[----:B------:R0:W-:Y:S05]  /*6550*/  @P3 STG.E desc[UR36][R6.64+0x160], R3 ;  /* 0x0001600306003986 */ /* 0x0001ea000c101924 */
[----:B------:R-:W-:Y:S05]  /*6560*/  @!P2 BRA `(.L_x_243) ;  /* 0x000000000004a947 */ /* 0x000fea0003800000 */
[----:B------:R0:W5:Y:S02]  /*6570*/  LDG.E.LTC128B R174, desc[UR36][R4.64+0x164] ;  /* 0x0001642404ae7981 */ /* 0x000164000c1e1920 */
.L_x_243:
[----:B------:R-:W-:Y:S05]  /*6580*/  BSYNC B1 ;  /* 0x0000000000017941 */ /* 0x000fea0003800000 */
.L_x_242:
[----:B-----5:R-:W-:Y:S01]  /*6590*/  FMUL R12, R174, R155 ;  /* 0x0000009bae0c7220 */ /* 0x020fe20000400000 */
[----:B------:R-:W-:Y:S01]  /*65a0*/  ISETP.GT.AND P3, PT, R0, 0x58, P1 ;  /* 0x000000580000780c */ /* 0x000fe20000f64270 */
[----:B------:R-:W-:Y:S02]  /*65b0*/  BSSY B1, `(.L_x_244) ;  /* 0x0000005000017945 */ /* 0x000fe40003800000 */
[----:B------:R-:W-:-:S05]  /*65c0*/  FFMA R69, R69, R154, R12 ;  /* 0x0000009a45457223 */ /* 0x000fca000000000c */
[----:B------:R0:W-:Y:S05]  /*65d0*/  @P2 STG.E desc[UR36][R6.64+0x164], R69 ;  /* 0x0001644506002986 */ /* 0x0001ea000c101924 */
[----:B------:R-:W-:Y:S05]  /*65e0*/  @!P3 BRA `(.L_x_245) ;  /* 0x000000000004b947 */ /* 0x000fea0003800000 */
[----:B------:R0:W5:Y:S02]  /*65f0*/  LDG.E.LTC128B R174, desc[UR36][R10.64+0x160] ;  /* 0x000160240aae7981 */ /* 0x000164000c1e1920 */
.L_x_245:
[----:B------:R-:W-:Y:S05]  /*6600*/  BSYNC B1 ;  /* 0x0000000000017941 */ /* 0x000fea0003800000 */
.L_x_244:
[----:B0----5:R-:W-:Y:S01]  /*6610*/  FMUL R3, R174, R155 ;  /* 0x0000009bae037220 */ /* 0x021fe20000400000 */
[----:B------:R-:W-:Y:S01]  /*6620*/  ISETP.GT.AND P2, PT, R0, 0x59, P1 ;  /* 0x000000590000780c */ /* 0x000fe20000f44270 */
[----:B------:R-:W-:Y:S02]  /*6630*/  BSSY B1, `(.L_x_246) ;  /* 0x0000005000017945 */ /* 0x000fe40003800000 */
[----:B------:R-:W-:-:S05]  /*6640*/  FFMA R3, R70, R154, R3 ;  /* 0x0000009a46037223 */ /* 0x000fca0000000003 */
[----:B------:R0:W-:Y:S05]  /*6650*/  @P3 STG.E desc[UR36][R8.64+0x160], R3 ;  /* 0x0001600308003986 */ /* 0x0001ea000c101924 */
[----:B------:R-:W-:Y:S05]  /*6660*/  @!P2 BRA `(.L_x_247) ;  /* 0x000000000004a947 */ /* 0x000fea0003800000 */
[----:B------:R0:W5:Y:S02]  /*6670*/  LDG.E.LTC128B R174, desc[UR36][R10.64+0x164] ;  /* 0x000164240aae7981 */ /* 0x000164000c1e1920 */
.L_x_247:
[----:B------:R-:W-:Y:S05]  /*6680*/  BSYNC B1 ;  /* 0x0000000000017941 */ /* 0x000fea0003800000 */
.L_x_246:
[----:B-----5:R-:W-:Y:S01]  /*6690*/  FMUL R12, R174, R155 ;  /* 0x0000009bae0c7220 */ /* 0x020fe20000400000 */
[----:B------:R-:W-:Y:S01]  /*66a0*/  ISETP.GT.AND P3, PT, R0, 0x60, P0 ;  /* 0x000000600000780c */ /* 0x000fe20000764270 */
[----:B------:R-:W-:Y:S02]  /*66b0*/  BSSY B1, `(.L_x_248) ;  /* 0x0000005000017945 */ /* 0x000fe40003800000 */
[----:B------:R-:W-:-:S05]  /*66c0*/  FFMA R71, R71, R154, R12 ;  /* 0x0000009a47477223 */ /* 0x000fca000000000c */
[----:B------:R0:W-:Y:S05]  /*66d0*/  @P2 STG.E desc[UR36][R8.64+0x164], R71 ;  /* 0x0001644708002986 */ /* 0x0001ea000c101924 */
[----:B------:R-:W-:Y:S05]  /*66e0*/  @!P3 BRA `(.L_x_249) ;  /* 0x000000000004b947 */ /* 0x000fea0003800000 */
[----:B------:R0:W5:Y:S02]  /*66f0*/  LDG.E.LTC128B R174, desc[UR36][R4.64+0x180] ;  /* 0x0001802404ae7981 */ /* 0x000164000c1e1920 */
.L_x_249:
[----:B------:R-:W-:Y:S05]  /*6700*/  BSYNC B1 ;  /* 0x0000000000017941 */ /* 0x000fea0003800000 */
.L_x_248:
[----:B0----5:R-:W-:Y:S01]  /*6710*/  FMUL R3, R174, R155 ;  /* 0x0000009bae037220 */ /* 0x021fe20000400000 */
[----:B------:R-:W-:Y:S01]  /*6720*/  ISETP.GT.AND P2, PT, R0, 0x61, P0 ;  /* 0x000000610000780c */ /* 0x000fe20000744270 */
[----:B------:R-:W-:Y:S02]  /*6730*/  BSSY B1, `(.L_x_250) ;  /* 0x0000005000017945 */ /* 0x000fe40003800000 */
[----:B------:R-:W-:-:S05]  /*6740*/  FFMA R3, R72, R154, R3 ;  /* 0x0000009a48037223 */ /* 0x000fca0000000003 */
[----:B------:R0:W-:Y:S05]  /*6750*/  @P3 STG.E desc[UR36][R6.64+0x180], R3 ;  /* 0x0001800306003986 */ /* 0x0001ea000c101924 */
[----:B------:R-:W-:Y:S05]  /*6760*/  @!P2 BRA `(.L_x_251) ;  /* 0x000000000004a947 */ /* 0x000fea0003800000 */
[----:B------:R0:W5:Y:S02]  /*6770*/  LDG.E.LTC128B R174, desc[UR36][R4.64+0x184] ;  /* 0x0001842404ae7981 */ /* 0x000164000c1e1920 */
.L_x_251:
[----:B------:R-:W-:Y:S05]  /*6780*/  BSYNC B1 ;  /* 0x0000000000017941 */ /* 0x000fea0003800000 */
.L_x_250:
[----:B-----5:R-:W-:Y:S01]  /*6790*/  FMUL R12, R174, R155 ;  /* 0x0000009bae0c7220 */ /* 0x020fe20000400000 */
[----:B------:R-:W-:Y:S01]  /*67a0*/  ISETP.GT.AND P3, PT, R0, 0x60, P1 ;  /* 0x000000600000780c */ /* 0x000fe20000f64270 */
[----:B------:R-:W-:Y:S02]  /*67b0*/  BSSY B1, `(.L_x_252) ;  /* 0x0000005000017945 */ /* 0x000fe40003800000 */
[----:B------:R-:W-:-:S05]  /*67c0*/  FFMA R73, R73, R154, R12 ;  /* 0x0000009a49497223 */ /* 0x000fca000000000c */
[----:B------:R0:W-:Y:S05]  /*67d0*/  @P2 STG.E desc[UR36][R6.64+0x184], R73 ;  /* 0x0001844906002986 */ /* 0x0001ea000c101924 */
[----:B------:R-:W-:Y:S05]  /*67e0*/  @!P3 BRA `(.L_x_253) ;  /* 0x000000000004b947 */ /* 0x000fea0003800000 */
[----:B------:R0:W5:Y:S02]  /*67f0*/  LDG.E.LTC128B R174, desc[UR36][R10.64+0x180] ;  /* 0x000180240aae7981 */ /* 0x000164000c1e1920 */
.L_x_253:
[----:B------:R-:W-:Y:S05]  /*6800*/  BSYNC B1 ;  /* 0x0000000000017941 */ /* 0x000fea0003800000 */
.L_x_252:
[----:B0----5:R-:W-:Y:S01]  /*6810*/  FMUL R3, R174, R155 ;  /* 0x0000009bae037220 */ /* 0x021fe20000400000 */
[----:B------:R-:W-:Y:S01]  /*6820*/  ISETP.GT.AND P2, PT, R0, 0x61, P1 ;  /* 0x000000610000780c */ /* 0x000fe20000f44270 */
[----:B------:R-:W-:Y:S02]  /*6830*/  BSSY B1, `(.L_x_254) ;  /* 0x0000005000017945 */ /* 0x000fe40003800000 */
[----:B------:R-:W-:-:S05]  /*6840*/  FFMA R3, R74, R154, R3 ;  /* 0x0000009a4a037223 */ /* 0x000fca0000000003 */
[----:B------:R0:W-:Y:S05]  /*6850*/  @P3 STG.E desc[UR36][R8.64+0x180], R3 ;  /* 0x0001800308003986 */ /* 0x0001ea000c101924 */
[----:B------:R-:W-:Y:S05]  /*6860*/  @!P2 BRA `(.L_x_255) ;  /* 0x000000000004a947 */ /* 0x000fea0003800000 */
[----:B------:R0:W5:Y:S02]  /*6870*/  LDG.E.LTC128B R174, desc[UR36][R10.64+0x184] ;  /* 0x000184240aae7981 */ /* 0x000164000c1e1920 */
.L_x_255:
[----:B------:R-:W-:Y:S05]  /*6880*/  BSYNC B1 ;  /* 0x0000000000017941 */ /* 0x000fea0003800000 */
.L_x_254:
[----:B-----5:R-:W-:Y:S01]  /*6890*/  FMUL R12, R174, R155 ;  /* 0x0000009bae0c7220 */ /* 0x020fe20000400000 */
[----:B------:R-:W-:Y:S01]  /*68a0*/  ISETP.GT.AND P3, PT, R0, 0x68, P0 ;  /* 0x000000680000780c */ /* 0x000fe20000764270 */
[----:B------:R-:W-:Y:S02]  /*68b0*/  BSSY B1, `(.L_x_256) ;  /* 0x0000005000017945 */ /* 0x000fe40003800000 */
[----:B------:R-:W-:-:S05]  /*68c0*/  FFMA R75, R75, R154, R12 ;  /* 0x0000009a4b4b7223 */ /* 0x000fca000000000c */
[----:B------:R0:W-:Y:S05]  /*68d0*/  @P2 STG.E desc[UR36][R8.64+0x184], R75 ;  /* 0x0001844b08002986 */ /* 0x0001ea000c101924 */
[----:B------:R-:W-:Y:S05]  /*68e0*/  @!P3 BRA `(.L_x_257) ;  /* 0x000000000004b947 */ /* 0x000fea0003800000 */
[----:B------:R0:W5:Y:S02]  /*68f0*/  LDG.E.LTC128B R174, desc[UR36][R4.64+0x1a0] ;  /* 0x0001a02404ae7981 */ /* 0x000164000c1e1920 */
.L_x_257:
[----:B------:R-:W-:Y:S05]  /*6900*/  BSYNC B1 ;  /* 0x0000000000017941 */ /* 0x000fea0003800000 */
.L_x_256:
[----:B0----5:R-:W-:Y:S01]  /*6910*/  FMUL R3, R174, R155 ;  /* 0x0000009bae037220 */ /* 0x021fe20000400000 */
[----:B------:R-:W-:Y:S01]  /*6920*/  ISETP.GT.AND P2, PT, R0, 0x69, P0 ;  /* 0x000000690000780c */ /* 0x000fe20000744270 */
[----:B------:R-:W-:Y:S02]  /*6930*/  BSSY B1, `(.L_x_258) ;  /* 0x0000005000017945 */ /* 0x000fe40003800000 */
[----:B------:R-:W-:-:S05]  /*6940*/  FFMA R3, R76, R154, R3 ;  /* 0x0000009a4c037223 */ /* 0x000fca0000000003 */
[----:B------:R0:W-:Y:S05]  /*6950*/  @P3 STG.E desc[UR36][R6.64+0x1a0], R3 ;  /* 0x0001a00306003986 */ /* 0x0001ea000c101924 */
[----:B------:R-:W-:Y:S05]  /*6960*/  @!P2 BRA `(.L_x_259) ;  /* 0x000000000004a947 */ /* 0x000fea0003800000 */
[----:B------:R0:W5:Y:S02]  /*6970*/  LDG.E.LTC128B R174, desc[UR36][R4.64+0x1a4] ;  /* 0x0001a42404ae7981 */ /* 0x000164000c1e1920 */
.L_x_259:
[----:B------:R-:W-:Y:S05]  /*6980*/  BSYNC B1 ;  /* 0x0000000000017941 */ /* 0x000fea0003800000 */
.L_x_258:
[----:B-----5:R-:W-:Y:S01]  /*6990*/  FMUL R12, R174, R155 ;  /* 0x0000009bae0c7220 */ /* 0x020fe20000400000 */
[----:B------:R-:W-:Y:S01]  /*69a0*/  ISETP.GT.AND P3, PT, R0, 0x68, P1 ;  /* 0x000000680000780c */ /* 0x000fe20000f64270 */
[----:B------:R-:W-:Y:S02]  /*69b0*/  BSSY B1, `(.L_x_260) ;  /* 0x0000005000017945 */ /* 0x000fe40003800000 */
[----:B------:R-:W-:-:S05]  /*69c0*/  FFMA R77, R77, R154, R12 ;  /* 0x0000009a4d4d7223 */ /* 0x000fca000000000c */
[----:B------:R0:W-:Y:S05]  /*69d0*/  @P2 STG.E desc[UR36][R6.64+0x1a4], R77 ;  /* 0x0001a44d06002986 */ /* 0x0001ea000c101924 */
[----:B------:R-:W-:Y:S05]  /*69e0*/  @!P3 BRA `(.L_x_261) ;  /* 0x000000000004b947 */ /* 0x000fea0003800000 */
[----:B------:R0:W5:Y:S02]  /*69f0*/  LDG.E.LTC128B R174, desc[UR36][R10.64+0x1a0] ;  /* 0x0001a0240aae7981 */ /* 0x000164000c1e1920 */
.L_x_261:
[----:B------:R-:W-:Y:S05]  /*6a00*/  BSYNC B1 ;  /* 0x0000000000017941 */ /* 0x000fea0003800000 */
.L_x_260:
[----:B0----5:R-:W-:Y:S01]  /*6a10*/  FMUL R3, R174, R155 ;  /* 0x0000009bae037220 */ /* 0x021fe20000400000 */
[----:B------:R-:W-:Y:S01]  /*6a20*/  ISETP.GT.AND P2, PT, R0, 0x69, P1 ;  /* 0x000000690000780c */ /* 0x000fe20000f44270 */
[----:B------:R-:W-:Y:S02]  /*6a30*/  BSSY B1, `(.L_x_262) ;  /* 0x0000005000017945 */ /* 0x000fe40003800000 */
[----:B------:R-:W-:-:S05]  /*6a40*/  FFMA R3, R78, R154, R3 ;  /* 0x0000009a4e037223 */ /* 0x000fca0000000003 */
[----:B------:R0:W-:Y:S05]  /*6a50*/  @P3 STG.E desc[UR36][R8.64+0x1a0], R3 ;  /* 0x0001a00308003986 */ /* 0x0001ea000c101924 */
[----:B------:R-:W-:Y:S05]  /*6a60*/  @!P2 BRA `(.L_x_263) ;  /* 0x000000000004a947 */ /* 0x000fea0003800000 */
[----:B------:R0:W5:Y:S02]  /*6a70*/  LDG.E.LTC128B R174, desc[UR36][R10.64+0x1a4] ;  /* 0x0001a4240aae7981 */ /* 0x000164000c1e1920 */
.L_x_263:
[----:B------:R-:W-:Y:S05]  /*6a80*/  BSYNC B1 ;  /* 0x0000000000017941 */ /* 0x000fea0003800000 */
.L_x_262:
[----:B-----5:R-:W-:Y:S01]  /*6a90*/  FMUL R12, R174, R155 ;  /* 0x0000009bae0c7220 */ /* 0x020fe20000400000 */
[----:B------:R-:W-:Y:S01]  /*6aa0*/  ISETP.GT.AND P3, PT, R0, 0x70, P0 ;  /* 0x000000700000780c */ /* 0x000fe20000764270 */
[----:B------:R-:W-:Y:S02]  /*6ab0*/  BSSY B1, `(.L_x_264) ;  /* 0x0000005000017945 */ /* 0x000fe40003800000 */
[----:B------:R-:W-:-:S05]  /*6ac0*/  FFMA R79, R79, R154, R12 ;  /* 0x0000009a4f4f7223 */ /* 0x000fca000000000c */
[----:B------:R0:W-:Y:S05]  /*6ad0*/  @P2 STG.E desc[UR36][R8.64+0x1a4], R79 ;  /* 0x0001a44f08002986 */ /* 0x0001ea000c101924 */
[----:B------:R-:W-:Y:S05]  /*6ae0*/  @!P3 BRA `(.L_x_265) ;  /* 0x000000000004b947 */ /* 0x000fea0003800000 */
[----:B------:R0:W5:Y:S02]  /*6af0*/  LDG.E.LTC128B R174, desc[UR36][R4.64+0x1c0] ;  /* 0x0001c02404ae7981 */ /* 0x000164000c1e1920 */
.L_x_265:
[----:B------:R-:W-:Y:S05]  /*6b00*/  BSYNC B1 ;  /* 0x0000000000017941 */ /* 0x000fea0003800000 */
.L_x_264:
[----:B0----5:R-:W-:Y:S01]  /*6b10*/  FMUL R3, R174, R155 ;  /* 0x0000009bae037220 */ /* 0x021fe20000400000 */
[----:B------:R-:W-:Y:S01]  /*6b20*/  ISETP.GT.AND P2, PT, R0, 0x71, P0 ;  /* 0x000000710000780c */ /* 0x000fe20000744270 */
[----:B------:R-:W-:Y:S02]  /*6b30*/  BSSY B1, `(.L_x_266) ;  /* 0x0000005000017945 */ /* 0x000fe40003800000 */
[----:B------:R-:W-:-:S05]  /*6b40*/  FFMA R3, R80, R154, R3 ;  /* 0x0000009a50037223 */ /* 0x000fca0000000003 */
[----:B------:R0:W-:Y:S05]  /*6b50*/  @P3 STG.E desc[UR36][R6.64+0x1c0], R3 ;  /* 0x0001c00306003986 */ /* 0x0001ea000c101924 */
[----:B------:R-:W-:Y:S05]  /*6b60*/  @!P2 BRA `(.L_x_267) ;  /* 0x000000000004a947 */ /* 0x000fea0003800000 */
[----:B------:R0:W5:Y:S02]  /*6b70*/  LDG.E.LTC128B R174, desc[UR36][R4.64+0x1c4] ;  /* 0x0001c42404ae7981 */ /* 0x000164000c1e1920 */
.L_x_267:
[----:B------:R-:W-:Y:S05]  /*6b80*/  BSYNC B1 ;  /* 0x0000000000017941 */ /* 0x000fea0003800000 */
.L_x_266:
[----:B-----5:R-:W-:Y:S01]  /*6b90*/  FMUL R12, R174, R155 ;  /* 0x0000009bae0c7220 */ /* 0x020fe20000400000 */
[----:B------:R-:W-:Y:S01]  /*6ba0*/  ISETP.GT.AND P3, PT, R0, 0x70, P1 ;  /* 0x000000700000780c */ /* 0x000fe20000f64270 */
[----:B------:R-:W-:Y:S02]  /*6bb0*/  BSSY B1, `(.L_x_268) ;  /* 0x0000005000017945 */ /* 0x000fe40003800000 */
[----:B------:R-:W-:-:S05]  /*6bc0*/  FFMA R81, R81, R154, R12 ;  /* 0x0000009a51517223 */ /* 0x000fca000000000c */
[----:B------:R0:W-:Y:S05]  /*6bd0*/  @P2 STG.E desc[UR36][R6.64+0x1c4], R81 ;  /* 0x0001c45106002986 */ /* 0x0001ea000c101924 */
[----:B------:R-:W-:Y:S05]  /*6be0*/  @!P3 BRA `(.L_x_269) ;  /* 0x000000000004b947 */ /* 0x000fea0003800000 */
[----:B------:R0:W5:Y:S02]  /*6bf0*/  LDG.E.LTC128B R174, desc[UR36][R10.64+0x1c0] ;  /* 0x0001c0240aae7981 */ /* 0x000164000c1e1920 */
.L_x_269:
[----:B------:R-:W-:Y:S05]  /*6c00*/  BSYNC B1 ;  /* 0x0000000000017941 */ /* 0x000fea0003800000 */
.L_x_268:
[----:B0----5:R-:W-:Y:S01]  /*6c10*/  FMUL R3, R174, R155 ;  /* 0x0000009bae037220 */ /* 0x021fe20000400000 */
[----:B------:R-:W-:Y:S01]  /*6c20*/  ISETP.GT.AND P2, PT, R0, 0x71, P1 ;  /* 0x000000710000780c */ /* 0x000fe20000f44270 */
[----:B------:R-:W-:Y:S02]  /*6c30*/  BSSY B1, `(.L_x_270) ;  /* 0x0000005000017945 */ /* 0x000fe40003800000 */
[----:B------:R-:W-:-:S05]  /*6c40*/  FFMA R3, R82, R154, R3 ;  /* 0x0000009a52037223 */ /* 0x000fca0000000003 */
[----:B------:R0:W-:Y:S05]  /*6c50*/  @P3 STG.E desc[UR36][R8.64+0x1c0], R3 ;  /* 0x0001c00308003986 */ /* 0x0001ea000c101924 */
[----:B------:R-:W-:Y:S05]  /*6c60*/  @!P2 BRA `(.L_x_271) ;  /* 0x000000000004a947 */ /* 0x000fea0003800000 */
[----:B------:R0:W5:Y:S02]  /*6c70*/  LDG.E.LTC128B R174, desc[UR36][R10.64+0x1c4] ;  /* 0x0001c4240aae7981 */ /* 0x000164000c1e1920 */
.L_x_271:
[----:B------:R-:W-:Y:S05]  /*6c80*/  BSYNC B1 ;  /* 0x0000000000017941 */ /* 0x000fea0003800000 */
.L_x_270:
[----:B-----5:R-:W-:Y:S01]  /*6c90*/  FMUL R12, R174, R155 ;  /* 0x0000009bae0c7220 */ /* 0x020fe20000400000 */
[----:B------:R-:W-:Y:S01]  /*6ca0*/  ISETP.GT.AND P3, PT, R0, 0x78, P0 ;  /* 0x000000780000780c */ /* 0x000fe20000764270 */
[----:B------:R-:W-:Y:S02]  /*6cb0*/  BSSY B1, `(.L_x_272) ;  /* 0x0000005000017945 */ /* 0x000fe40003800000 */
[----:B------:R-:W-:-:S05]  /*6cc0*/  FFMA R83, R83, R154, R12 ;  /* 0x0000009a53537223 */ /* 0x000fca000000000c */
[----:B------:R0:W-:Y:S05]  /*6cd0*/  @P2 STG.E desc[UR36][R8.64+0x1c4], R83 ;  /* 0x0001c45308002986 */ /* 0x0001ea000c101924 */
[----:B------:R-:W-:Y:S05]  /*6ce0*/  @!P3 BRA `(.L_x_273) ;  /* 0x000000000004b947 */ /* 0x000fea0003800000 */
[----:B------:R0:W5:Y:S02]  /*6cf0*/  LDG.E.LTC128B R174, desc[UR36][R4.64+0x1e0] ;  /* 0x0001e02404ae7981 */ /* 0x000164000c1e1920 */
.L_x_273:
[----:B------:R-:W-:Y:S05]  /*6d00*/  BSYNC B1 ;  /* 0x0000000000017941 */ /* 0x000fea0003800000 */
.L_x_272:
[----:B0----5:R-:W-:Y:S01]  /*6d10*/  FMUL R3, R174, R155 ;  /* 0x0000009bae037220 */ /* 0x021fe20000400000 */
[----:B------:R-:W-:Y:S01]  /*6d20*/  ISETP.GT.AND P0, PT, R0, 0x79, P0 ;  /* 0x000000790000780c */ /* 0x000fe20000704270 */
[----:B------:R-:W-:Y:S02]  /*6d30*/  BSSY B1, `(.L_x_274) ;  /* 0x0000005000017945 */ /* 0x000fe40003800000 */
[----:B------:R-:W-:-:S05]  /*6d40*/  FFMA R3, R84, R154, R3 ;  /* 0x0000009a54037223 */ /* 0x000fca0000000003 */
[----:B------:R0:W-:Y:S05]  /*6d50*/  @P3 STG.E desc[UR36][R6.64+0x1e0], R3 ;  /* 0x0001e00306003986 */ /* 0x0001ea000c101924 */
[----:B------:R-:W-:Y:S05]  /*6d60*/  @!P0 BRA `(.L_x_275) ;  /* 0x0000000000048947 */ /* 0x000fea0003800000 */
[----:B------:R0:W5:Y:S02]  /*6d70*/  LDG.E.LTC128B R174, desc[UR36][R4.64+0x1e4] ;  /* 0x0001e42404ae7981 */ /* 0x000164000c1e1920 */
.L_x_275:
[----:B------:R-:W-:Y:S05]  /*6d80*/  BSYNC B1 ;  /* 0x0000000000017941 */ /* 0x000fea0003800000 */
.L_x_274:
[----:B0-2--5:R-:W-:Y:S01]  /*6d90*/  FMUL R4, R174, R155 ;  /* 0x0000009bae047220 */ /* 0x025fe20000400000 */
[----:B------:R-:W-:Y:S01]  /*6da0*/  ISETP.GT.AND P2, PT, R0, 0x78, P1 ;  /* 0x000000780000780c */ /* 0x000fe20000f44270 */
[----:B------:R-:W-:Y:S02]  /*6db0*/  BSSY B1, `(.L_x_276) ;  /* 0x0000005000017945 */ /* 0x000fe40003800000 */
[----:B------:R-:W-:-:S05]  /*6dc0*/  FFMA R85, R85, R154, R4 ;  /* 0x0000009a55557223 */ /* 0x000fca0000000004 */
[----:B------:R0:W-:Y:S05]  /*6dd0*/  @P0 STG.E desc[UR36][R6.64+0x1e4], R85 ;  /* 0x0001e45506000986 */ /* 0x0001ea000c101924 */
[----:B------:R-:W-:Y:S05]  /*6de0*/  @!P2 BRA `(.L_x_277) ;  /* 0x000000000004a947 */ /* 0x000fea0003800000 */
[----:B------:R2:W5:Y:S02]  /*6df0*/  LDG.E.LTC128B R174, desc[UR36][R10.64+0x1e0] ;  /* 0x0001e0240aae7981 */ /* 0x000564000c1e1920 */
.L_x_277:
[----:B------:R-:W-:Y:S05]  /*6e00*/  BSYNC B1 ;  /* 0x0000000000017941 */ /* 0x000fea0003800000 */
.L_x_276:
[----:B-----5:R-:W-:Y:S01]  /*6e10*/  FMUL R3, R174, R155 ;  /* 0x0000009bae037220 */ /* 0x020fe20000400000 */
[----:B------:R-:W-:Y:S01]  /*6e20*/  @P2 IMAD.MOV.U32 R4, RZ, RZ, R8 ;  /* 0x000000ffff042224 */ /* 0x000fe200078e0008 */
[----:B------:R-:W-:Y:S01]  /*6e30*/  @P2 MOV R5, R9 ;  /* 0x0000000900052202 */ /* 0x000fe20000000f00 */
[----:B------:R-:W-:Y:S01]  /*6e40*/  BSSY B1, `(.L_x_278) ;  /* 0x0000006000017945 */ /* 0x000fe20003800000 */
[----:B------:R-:W-:Y:S01]  /*6e50*/  FFMA R3, R86, R154, R3 ;  /* 0x0000009a56037223 */ /* 0x000fe20000000003 */
[----:B------:R-:W-:-:S04]  /*6e60*/  ISETP.GT.AND P1, PT, R0, 0x79, P1 ;  /* 0x000000790000780c */ /* 0x000fc80000f24270 */
[----:B------:R0:W-:Y:S09]  /*6e70*/  @P2 STG.E desc[UR36][R4.64+0x1e0], R3 ;  /* 0x0001e00304002986 */ /* 0x0001f2000c101924 */
[----:B------:R-:W-:Y:S05]  /*6e80*/  @!P1 BRA `(.L_x_279) ;  /* 0x0000000000049947 */ /* 0x000fea0003800000 */
[----:B------:R0:W5:Y:S02]  /*6e90*/  LDG.E.LTC128B R174, desc[UR36][R10.64+0x1e4] ;  /* 0x0001e4240aae7981 */ /* 0x000164000c1e1920 */
.L_x_279:
[----:B------:R-:W-:Y:S05]  /*6ea0*/  BSYNC B1 ;  /* 0x0000000000017941 */ /* 0x000fea0003800000 */
.L_x_278:
[----:B-----5:R-:W-:-:S04]  /*6eb0*/  FMUL R174, R174, R155 ;  /* 0x0000009baeae7220 */ /* 0x020fc80000400000 */
[----:B------:R-:W-:Y:S01]  /*6ec0*/  FFMA R87, R87, R154, R174 ;  /* 0x0000009a57577223 */ /* 0x000fe200000000ae */
[----:B------:R-:W-:Y:S06]  /*6ed0*/  @!P1 BRA `(.L_x_280) ;  /* 0x0000001c002c9947 */ /* 0x000fec0003800000 */
[----:B------:R0:W-:Y:S01]  /*6ee0*/  STG.E desc[UR36][R8.64+0x1e4], R87 ;  /* 0x0001e45708007986 */ /* 0x0001e2000c101924 */
[----:B------:R-:W-:Y:S05]  /*6ef0*/  BRA `(.L_x_280) ;  /* 0x0000001c00247947 */ /* 0x000fea0003800000 */
.L_x_29:
[----:B------:R-:W-:Y:S01]  /*6f00*/  ULDC.64 UR4, c[0x0][0x5c0] ;  /* 0x0001700000047ab9 */ /* 0x000fe20000000a00 */
[----:B------:R-:W-:Y:S01]  /*6f10*/  ISETP.GT.AND P4, PT, R0, 0x1, P0 ;  /* 0x000000010000780c */ /* 0x000fe20000784270 */
[-C--:B------:R-:W-:Y:S01]  /*6f20*/  FMUL R13, R88, R154.reuse ;  /* 0x0000009a580d7220 */ /* 0x080fe20000400000 */
[----:B------:R-:W-:Y:S01]  /*6f30*/  LEA R8, P1, R168, UR4, 0x2 ;  /* 0x00000004a8087c11 */ /* 0x000fe2000f8210ff */
[----:B------:R-:W-:Y:S01]  /*6f40*/  IMAD.SHL.U32 R7, R4, 0x20, RZ ;  /* 0x0000002004077824 */ /* 0x000fe200078e00ff */
[----:B------:R-:W-:Y:S01]  /*6f50*/  ISETP.GT.AND P2, PT, R3, 0x8, PT ;  /* 0x000000080300780c */ /* 0x000fe20003f44270 */
[-C--:B------:R-:W-:Y:S01]  /*6f60*/  FMUL R89, R89, R154.reuse ;  /* 0x0000009a59597220 */ /* 0x080fe20000400000 */
[----:B------:R-:W-:Y:S01]  /*6f70*/  LEA.HI.X R9, R168, UR5, R171, 0x2, P1 ;  /* 0x00000005a8097c11 */ /* 0x000fe200088f14ab */
[-C--:B------:R-:W-:Y:S01]  /*6f80*/  FMUL R91, R91, R154.reuse ;  /* 0x0000009a5b5b7220 */ /* 0x080fe20000400000 */
[----:B------:R-:W-:Y:S01]  /*6f90*/  ISETP.GT.AND P1, PT, R0, RZ, P2 ;  /* 0x000000ff0000720c */ /* 0x000fe20001724270 */
[-C--:B------:R-:W-:Y:S01]  /*6fa0*/  FMUL R15, R92, R154.reuse ;  /* 0x0000009a5c0f7220 */ /* 0x080fe20000400000 */
[----:B------:R-:W-:Y:S01]  /*6fb0*/  SHF.L.U64.HI R6, R4, 0x5, R5 ;  /* 0x0000000504067819 */ /* 0x000fe20000010205 */
[----:B------:R0:W-:Y:S01]  /*6fc0*/  @P3 STG.E desc[UR36][R8.64], R13 ;  /* 0x0000000d08003986 */ /* 0x0001e2000c101924 */
[C---:B------:R-:W-:Y:S01]  /*6fd0*/  ISETP.GT.AND P3, PT, R0.reuse, 0x1, P2 ;  /* 0x000000010000780c */ /* 0x040fe20001764270 */
[----:B------:R-:W-:Y:S01]  /*6fe0*/  FMUL R93, R93, R154 ;  /* 0x0000009a5d5d7220 */ /* 0x000fe20000400000 */
[----:B------:R-:W-:Y:S01]  /*6ff0*/  IADD3 R10, P5, R7, R8, RZ ;  /* 0x00000008070a7210 */ /* 0x000fe20007fbe0ff */
[----:B------:R-:W-:Y:S01]  /*7000*/  @P4 STG.E desc[UR36][R8.64+0x4], R89 ;  /* 0x0000045908004986 */ /* 0x000fe2000c101924 */
[----:B------:R-:W-:Y:S01]  /*7010*/  ISETP.GT.AND P4, PT, R0, 0x8, P0 ;  /* 0x000000080000780c */ /* 0x000fe20000784270 */
[-C--:B------:R-:W-:Y:S01]  /*7020*/  FMUL R21, R94, R154.reuse ;  /* 0x0000009a5e157220 */ /* 0x080fe20000400000 */
[-C--:B------:R-:W-:Y:S01]  /*7030*/  FMUL R95, R95, R154.reuse ;  /* 0x0000009a5f5f7220 */ /* 0x080fe20000400000 */
[----:B------:R-:W-:Y:S01]  /*7040*/  IMAD.X R11, R6, 0x1, R9, P5 ;  /* 0x00000001060b7824 */ /* 0x000fe200028e0609 */
[----:B------:R-:W-:Y:S01]  /*7050*/  ISETP.GT.AND P5, PT, R0, 0x9, P0 ;  /* 0x000000090000780c */ /* 0x000fe200007a4270 */
[-C--:B------:R-:W-:Y:S01]  /*7060*/  FMUL R97, R97, R154.reuse ;  /* 0x0000009a61617220 */ /* 0x080fe20000400000 */
[-C--:B------:R-:W-:Y:S01]  /*7070*/  FMUL R99, R99, R154.reuse ;  /* 0x0000009a63637220 */ /* 0x080fe20000400000 */
[-C--:B0-----:R-:W-:Y:S01]  /*7080*/  FMUL R13, R90, R154.reuse ;  /* 0x0000009a5a0d7220 */ /* 0x081fe20000400000 */
[-C--:B------:R-:W-:Y:S01]  /*7090*/  FMUL R101, R101, R154.reuse ;  /* 0x0000009a65657220 */ /* 0x080fe20000400000 */
[-C--:B------:R-:W-:Y:S01]  /*70a0*/  FMUL R103, R103, R154.reuse ;  /* 0x0000009a67677220 */ /* 0x080fe20000400000 */
[-C--:B------:R-:W-:Y:S01]  /*70b0*/  FMUL R105, R105, R154.reuse ;  /* 0x0000009a69697220 */ /* 0x080fe20000400000 */
[-C--:B------:R-:W-:Y:S01]  /*70c0*/  FMUL R107, R107, R154.reuse ;  /* 0x0000009a6b6b7220 */ /* 0x080fe20000400000 */
[----:B------:R0:W-:Y:S01]  /*70d0*/  @P1 STG.E desc[UR36][R10.64], R13 ;  /* 0x0000000d0a001986 */ /* 0x0001e2000c101924 */
[C---:B------:R-:W-:Y:S01]  /*70e0*/  ISETP.GT.AND P1, PT, R0.reuse, 0x8, P2 ;  /* 0x000000080000780c */ /* 0x040fe20001724270 */
[-C--:B------:R-:W-:Y:S01]  /*70f0*/  FMUL R109, R109, R154.reuse ;  /* 0x0000009a6d6d7220 */ /* 0x080fe20000400000 */
[-C--:B------:R-:W-:Y:S01]  /*7100*/  FMUL R111, R111, R154.reuse ;  /* 0x0000009a6f6f7220 */ /* 0x080fe20000400000 */
[----:B------:R-:W-:Y:S01]  /*7110*/  @P3 STG.E desc[UR36][R10.64+0x4], R91 ;  /* 0x0000045b0a003986 */ /* 0x000fe2000c101924 */
[C---:B------:R-:W-:Y:S01]  /*7120*/  ISETP.GT.AND P3, PT, R0.reuse, 0x9, P2 ;  /* 0x000000090000780c */ /* 0x040fe20001764270 */
[-C--:B------:R-:W-:Y:S01]  /*7130*/  FMUL R113, R113, R154.reuse ;  /* 0x0000009a71717220 */ /* 0x080fe20000400000 */
[-C--:B------:R-:W-:Y:S01]  /*7140*/  FMUL R115, R115, R154.reuse ;  /* 0x0000009a73737220 */ /* 0x080fe20000400000 */
[----:B------:R1:W-:Y:S01]  /*7150*/  @P4 STG.E desc[UR36][R8.64+0x20], R15 ;  /* 0x0000200f08004986 */ /* 0x0003e2000c101924 */
[C---:B------:R-:W-:Y:S01]  /*7160*/  ISETP.GT.AND P4, PT, R0.reuse, 0x10, P0 ;  /* 0x000000100000780c */ /* 0x040fe20000784270 */
[-C--:B------:R-:W-:Y:S01]  /*7170*/  FMUL R117, R117, R154.reuse ;  /* 0x0000009a75757220 */ /* 0x080fe20000400000 */
[-C--:B------:R-:W-:Y:S01]  /*7180*/  FMUL R119, R119, R154.reuse ;  /* 0x0000009a77777220 */ /* 0x080fe20000400000 */
[----:B------:R-:W-:Y:S01]  /*7190*/  @P5 STG.E desc[UR36][R8.64+0x24], R93 ;  /* 0x0000245d08005986 */ /* 0x000fe2000c101924 */
[----:B------:R-:W-:Y:S01]  /*71a0*/  ISETP.GT.AND P5, PT, R0, 0x11, P0 ;  /* 0x000000110000780c */ /* 0x000fe200007a4270 */
[-C--:B0-----:R-:W-:Y:S01]  /*71b0*/  FMUL R13, R96, R154.reuse ;  /* 0x0000009a600d7220 */ /* 0x081fe20000400000 */
[-C--:B------:R-:W-:Y:S01]  /*71c0*/  FMUL R121, R121, R154.reuse ;  /* 0x0000009a79797220 */ /* 0x080fe20000400000 */
[----:B------:R0:W-:Y:S01]  /*71d0*/  @P1 STG.E desc[UR36][R10.64+0x20], R21 ;  /* 0x000020150a001986 */ /* 0x0001e2000c101924 */
[C---:B------:R-:W-:Y:S01]  /*71e0*/  ISETP.GT.AND P1, PT, R0.reuse, 0x10, P2 ;  /* 0x000000100000780c */ /* 0x040fe20001724270 */
[-C--:B------:R-:W-:Y:S01]  /*71f0*/  FMUL R123, R123, R154.reuse ;  /* 0x0000009a7b7b7220 */ /* 0x080fe20000400000 */
[-C--:B------:R-:W-:Y:S01]  /*7200*/  FMUL R125, R125, R154.reuse ;  /* 0x0000009a7d7d7220 */ /* 0x080fe20000400000 */
[----:B------:R-:W-:Y:S01]  /*7210*/  @P3 STG.E desc[UR36][R10.64+0x24], R95 ;  /* 0x0000245f0a003986 */ /* 0x000fe2000c101924 */
[----:B------:R-:W-:Y:S01]  /*7220*/  ISETP.GT.AND P3, PT, R0, 0x11, P2 ;  /* 0x000000110000780c */ /* 0x000fe20001764270 */
[-C--:B-1----:R-:W-:Y:S01]  /*7230*/  FMUL R15, R98, R154.reuse ;  /* 0x0000009a620f7220 */ /* 0x082fe20000400000 */
        /* <DEDUP_REMOVED lines=26> */
[----:B------:R-:W-:Y:S01]  /*73e0*/  ISETP.GT.AND P1, PT, R0, 0x20, P2 ;  /* 0x000000200000780c */ /* 0x000fe20001724270 */
[-C--:B------:R-:W-:Y:S01]  /*73f0*/  FMUL R147, R147, R154.reuse ;  /* 0x0000009a93937220 */ /* 0x080fe20000400000 */
[----:B------:R-:W-:Y:S01]  /*7400*/  SHF.L.U32 R23, R4, 0x9, RZ ;  /* 0x0000000904177819 */ /* 0x000fe200000006ff */
[----:B------:R-:W-:Y:S01]  /*7410*/  @P3 STG.E desc[UR36][R10.64+0x64], R103 ;  /* 0x000064670a003986 */ /* 0x000fe2000c101924 */
[----:B------:R-:W-:Y:S01]  /*7420*/  ISETP.GT.AND P3, PT, R0, 0x21, P2 ;  /* 0x000000210000780c */ /* 0x000fe20001764270 */
[-C--:B-1----:R-:W-:Y:S01]  /*7430*/  FMUL R21, R106, R154.reuse ;  /* 0x0000009a6a157220 */ /* 0x082fe20000400000 */
[-C--:B------:R-:W-:Y:S01]  /*7440*/  FMUL R149, R149, R154.reuse ;  /* 0x0000009a95957220 */ /* 0x080fe20000400000 */
[----:B------:R1:W-:Y:S01]  /*7450*/  @P4 STG.E desc[UR36][R8.64+0x80], R15 ;  /* 0x0000800f08004986 */ /* 0x0003e2000c101924 */
[----:B------:R-:W-:Y:S01]  /*7460*/  ISETP.GT.AND P4, PT, R0, 0x28, P0 ;  /* 0x000000280000780c */ /* 0x000fe20000784270 */
[-C--:B------:R-:W-:Y:S01]  /*7470*/  FMUL R151, R151, R154.reuse ;  /* 0x0000009a97977220 */ /* 0x080fe20000400000 */
[----:B------:R-:W-:Y:S01]  /*7480*/  SHF.L.U64.HI R5, R4, 0x9, R5 ;  /* 0x0000000904057819 */ /* 0x000fe20000010205 */
        /* <DEDUP_REMOVED lines=86> */
[----:B------:R-:W-:-:S02]  /*79f0*/  FMUL R87, R87, R154 ;  /* 0x0000009a57577220 */ /* 0x000fc40000400000 */
[----:B------:R-:W-:Y:S01]  /*7a00*/  @P3 STG.E desc[UR36][R10.64+0x124], R127 ;  /* 0x0001247f0a003986 */ /* 0x000fe2000c101924 */
[----:B------:R-:W-:Y:S01]  /*7a10*/  ISETP.GT.AND P3, PT, R0, 0x51, P2 ;  /* 0x000000510000780c */ /* 0x000fe20001764270 */
[----:B-1----:R-:W-:Y:S02]  /*7a20*/  FMUL R21, R130, R154 ;  /* 0x0000009a82157220 */ /* 0x002fe40000400000 */
[----:B------:R1:W-:Y:S01]  /*7a30*/  @P4 STG.E desc[UR36][R8.64+0x140], R15 ;  /* 0x0001400f08004986 */ /* 0x0003e2000c101924 */
[----:B------:R-:W-:-:S03]  /*7a40*/  ISETP.GT.AND P4, PT, R0, 0x58, P0 ;  /* 0x000000580000780c */ /* 0x000fc60000784270 */
[----:B------:R-:W-:Y:S01]  /*7a50*/  @P5 STG.E desc[UR36][R8.64+0x144], R129 ;  /* 0x0001448108005986 */ /* 0x000fe2000c101924 */
[----:B------:R-:W-:Y:S01]  /*7a60*/  ISETP.GT.AND P5, PT, R0, 0x59, P0 ;  /* 0x000000590000780c */ /* 0x000fe200007a4270 */
[----:B0-----:R-:W-:Y:S02]  /*7a70*/  FMUL R13, R132, R154 ;  /* 0x0000009a840d7220 */ /* 0x001fe40000400000 */
[----:B------:R0:W-:Y:S01]  /*7a80*/  @P1 STG.E desc[UR36][R10.64+0x140], R21 ;  /* 0x000140150a001986 */ /* 0x0001e2000c101924 */
[----:B------:R-:W-:-:S03]  /*7a90*/  ISETP.GT.AND P1, PT, R0, 0x58, P2 ;  /* 0x000000580000780c */ /* 0x000fc60001724270 */
        /* <DEDUP_REMOVED lines=32> */
[-C--:B-1----:R-:W-:Y:S02]  /*7ca0*/  FMUL R15, R146, R154.reuse ;  /* 0x0000009a920f7220 */ /* 0x082fe40000400000 */
[----:B------:R1:W-:Y:S01]  /*7cb0*/  @P4 STG.E desc[UR36][R8.64+0x1c0], R13 ;  /* 0x0001c00d08004986 */ /* 0x0003e2000c101924 */
[C---:B------:R-:W-:Y:S02]  /*7cc0*/  ISETP.GT.AND P4, PT, R0.reuse, 0x78, P0 ;  /* 0x000000780000780c */ /* 0x040fe40000784270 */
[----:B------:R-:W-:Y:S01]  /*7cd0*/  ISETP.GT.AND P0, PT, R0, 0x79, P0 ;  /* 0x000000790000780c */ /* 0x000fe20000704270 */
[----:B------:R-:W-:Y:S01]  /*7ce0*/  @P5 STG.E desc[UR36][R8.64+0x1c4], R145 ;  /* 0x0001c49108005986 */ /* 0x000fe2000c101924 */
[----:B0-----:R-:W-:-:S03]  /*7cf0*/  FMUL R21, R148, R154 ;  /* 0x0000009a94157220 */ /* 0x001fc60000400000 */
[----:B------:R0:W-:Y:S01]  /*7d00*/  @P1 STG.E desc[UR36][R10.64+0x1c0], R15 ;  /* 0x0001c00f0a001986 */ /* 0x0001e2000c101924 */
[----:B------:R-:W-:-:S03]  /*7d10*/  ISETP.GT.AND P1, PT, R3, 0x80, PT ;  /* 0x000000800300780c */ /* 0x000fc60003f24270 */
[----:B------:R-:W-:Y:S01]  /*7d20*/  @P3 STG.E desc[UR36][R10.64+0x1c4], R147 ;  /* 0x0001c4930a003986 */ /* 0x000fe2000c101924 */
[C---:B------:R-:W-:Y:S02]  /*7d30*/  ISETP.GT.AND P3, PT, R0.reuse, 0x78, P2 ;  /* 0x000000780000780c */ /* 0x040fe40001764270 */
[----:B------:R-:W-:Y:S01]  /*7d40*/  ISETP.GT.AND P2, PT, R0, 0x79, P2 ;  /* 0x000000790000780c */ /* 0x000fe20001744270 */
[----:B------:R-:W-:Y:S01]  /*7d50*/  @P4 STG.E desc[UR36][R8.64+0x1e0], R21 ;  /* 0x0001e01508004986 */ /* 0x000fe2000c101924 */
[----:B------:R-:W-:-:S03]  /*7d60*/  IADD3 R12, P4, P5, R7, R8, R23 ;  /* 0x00000008070c7210 */ /* 0x000fc60007d9e017 */
[----:B------:R2:W-:Y:S01]  /*7d70*/  @P0 STG.E desc[UR36][R8.64+0x1e4], R149 ;  /* 0x0001e49508000986 */ /* 0x0005e2000c101924 */
[----:B------:R-:W-:Y:S01]  /*7d80*/  ISETP.GT.AND P0, PT, R3, 0x88, PT ;  /* 0x000000880300780c */ /* 0x000fe20003f04270 */
[-C--:B------:R-:W-:Y:S01]  /*7d90*/  FMUL R3, R150, R154.reuse ;  /* 0x0000009a96037220 */ /* 0x080fe20000400000 */
[----:B-1----:R-:W-:Y:S01]  /*7da0*/  IADD3.X R13, R6, R9, R5, P4, P5 ;  /* 0x00000009060d7210 */ /* 0x002fe200027ea405 */
[----:B0-----:R-:W-:Y:S01]  /*7db0*/  FMUL R15, R24, R154 ;  /* 0x0000009a180f7220 */ /* 0x001fe20000400000 */
[C---:B------:R-:W-:Y:S02]  /*7dc0*/  ISETP.GT.AND P4, PT, R0.reuse, RZ, P1 ;  /* 0x000000ff0000720c */ /* 0x040fe40000f84270 */
[----:B------:R-:W-:Y:S01]  /*7dd0*/  IADD3 R4, P5, R23, R8, RZ ;  /* 0x0000000817047210 */ /* 0x000fe20007fbe0ff */
[----:B------:R0:W-:Y:S01]  /*7de0*/  @P3 STG.E desc[UR36][R10.64+0x1e0], R3 ;  /* 0x0001e0030a003986 */ /* 0x0001e2000c101924 */
[----:B------:R-:W-:-:S03]  /*7df0*/  ISETP.GT.AND P3, PT, R0, 0x1, P1 ;  /* 0x000000010000780c */ /* 0x000fc60000f64270 */
[----:B------:R-:W-:Y:S01]  /*7e00*/  IMAD.X R5, R5, 0x1, R9, P5 ;  /* 0x0000000105057824 */ /* 0x000fe200028e0609 */
[----:B------:R1:W-:Y:S01]  /*7e10*/  @P2 STG.E desc[UR36][R10.64+0x1e4], R151 ;  /* 0x0001e4970a002986 */ /* 0x0003e2000c101924 */
[C---:B------:R-:W-:Y:S02]  /*7e20*/  ISETP.GT.AND P2, PT, R0.reuse, RZ, P0 ;  /* 0x000000ff0000720c */ /* 0x040fe40000744270 */
[----:B------:R-:W-:Y:S02]  /*7e30*/  ISETP.GT.AND P5, PT, R0, 0x1, P0 ;  /* 0x000000010000780c */ /* 0x000fe400007a4270 */
[----:B------:R3:W-:Y:S01]  /*7e40*/  @P4 STG.E desc[UR36][R4.64], R15 ;  /* 0x0000000f04004986 */ /* 0x0007e2000c101924 */
[C---:B--2---:R-:W-:Y:S01]  /*7e50*/  IADD3 R8, P4, R7.reuse, R4, RZ ;  /* 0x0000000407087210 */ /* 0x044fe20007f9e0ff */
[----:B0-----:R-:W-:Y:S02]  /*7e60*/  FMUL R3, R26, R154 ;  /* 0x0000009a1a037220 */ /* 0x001fe40000400000 */
[----:B------:R-:W-:Y:S01]  /*7e70*/  @P3 STG.E desc[UR36][R4.64+0x4], R25 ;  /* 0x0000041904003986 */ /* 0x000fe2000c101924 */
[----:B------:R-:W-:Y:S01]  /*7e80*/  ISETP.GT.AND P3, PT, R0, 0x8, P1 ;  /* 0x000000080000780c */ /* 0x000fe20000f64270 */
[----:B------:R-:W-:Y:S01]  /*7e90*/  IMAD.X R9, R6, 0x1, R5, P4 ;  /* 0x0000000106097824 */ /* 0x000fe200020e0605 */
[----:B-1----:R-:W-:Y:S01]  /*7ea0*/  IADD3 R10, P4, R7, R4, RZ ;  /* 0x00000004070a7210 */ /* 0x002fe20007f9e0ff */
[----:B------:R-:W-:-:S03]  /*7eb0*/  FMUL R7, R28, R154 ;  /* 0x0000009a1c077220 */ /* 0x000fc60000400000 */
[----:B------:R0:W-:Y:S01]  /*7ec0*/  @P2 STG.E desc[UR36][R8.64], R3 ;  /* 0x0000000308002986 */ /* 0x0001e2000c101924 */
[----:B------:R-:W-:Y:S01]  /*7ed0*/  ISETP.GT.AND P2, PT, R0, 0x8, P0 ;  /* 0x000000080000780c */ /* 0x000fe20000744270 */
[-C--:B---3--:R-:W-:Y:S01]  /*7ee0*/  FMUL R15, R30, R154.reuse ;  /* 0x0000009a1e0f7220 */ /* 0x088fe20000400000 */
[----:B------:R-:W-:Y:S01]  /*7ef0*/  IADD3.X R11, R6, R5, RZ, P4, !PT ;  /* 0x00000005060b7210 */ /* 0x000fe200027fe4ff */
[----:B------:R1:W-:Y:S01]  /*7f00*/  @P5 STG.E desc[UR36][R8.64+0x4], R27 ;  /* 0x0000041b08005986 */ /* 0x0003e2000c101924 */
[C---:B------:R-:W-:Y:S02]  /*7f10*/  ISETP.GT.AND P5, PT, R0.reuse, 0x9, P1 ;  /* 0x000000090000780c */ /* 0x040fe40000fa4270 */
[C---:B------:R-:W-:Y:S01]  /*7f20*/  ISETP.GT.AND P4, PT, R0.reuse, 0x11, P1 ;  /* 0x000000110000780c */ /* 0x040fe20000f84270 */
[----:B------:R-:W-:Y:S01]  /*7f30*/  @P3 STG.E desc[UR36][R4.64+0x20], R7 ;  /* 0x0000200704003986 */ /* 0x000fe2000c101924 */
[----:B------:R-:W-:Y:S01]  /*7f40*/  ISETP.GT.AND P3, PT, R0, 0x9, P0 ;  /* 0x000000090000780c */ /* 0x000fe20000764270 */
[-C--:B0-----:R-:W-:Y:S01]  /*7f50*/  FMUL R3, R32, R154.reuse ;  /* 0x0000009a20037220 */ /* 0x081fe20000400000 */
[----:B-1----:R-:W-:-:S07]  /*7f60*/  FMUL R9, R34, R154 ;  /* 0x0000009a22097220 */ /* 0x002fce0000400000 */
[----:B------:R-:W-:Y:S01]  /*7f70*/  @P5 STG.E desc[UR36][R4.64+0x24], R29 ;  /* 0x0000241d04005986 */ /* 0x000fe2000c101924 */
[----:B------:R-:W-:-:S03]  /*7f80*/  ISETP.GT.AND P5, PT, R0, 0x10, P1 ;  /* 0x000000100000780c */ /* 0x000fc60000fa4270 */
[----:B------:R0:W-:Y:S01]  /*7f90*/  @P2 STG.E desc[UR36][R10.64+0x20], R15 ;  /* 0x0000200f0a002986 */ /* 0x0001e2000c101924 */
[----:B------:R-:W-:-:S03]  /*7fa0*/  ISETP.GT.AND P2, PT, R0, 0x10, P0 ;  /* 0x000000100000780c */ /* 0x000fc60000744270 */
[----:B------:R-:W-:Y:S01]  /*7fb0*/  @P3 STG.E desc[UR36][R12.64+0x24], R31 ;  /* 0x0000241f0c003986 */ /* 0x000fe2000c101924 */
[----:B------:R-:W-:-:S03]  /*7fc0*/  ISETP.GT.AND P3, PT, R0, 0x11, P0 ;  /* 0x000000110000780c */ /* 0x000fc60000764270 */
[----:B------:R-:W-:Y:S01]  /*7fd0*/  @P4 STG.E desc[UR36][R4.64+0x44], R33 ;  /* 0x0000442104004986 */ /* 0x000fe2000c101924 */
[----:B------:R-:W-:-:S03]  /*7fe0*/  ISETP.GT.AND P4, PT, R0, 0x18, P1 ;  /* 0x000000180000780c */ /* 0x000fc60000f84270 */
[----:B------:R1:W-:Y:S01]  /*7ff0*/  @P5 STG.E desc[UR36][R4.64+0x40], R3 ;  /* 0x0000400304005986 */ /* 0x0003e2000c101924 */
[----:B------:R-:W-:Y:S01]  /*8000*/  ISETP.GT.AND P5, PT, R0, 0x19, P1 ;  /* 0x000000190000780c */ /* 0x000fe20000fa4270 */
[----:B------:R-:W-:Y:S02]  /*8010*/  @P2 IMAD.MOV.U32 R6, RZ, RZ, R12 ;  /* 0x000000ffff062224 */ /* 0x000fe400078e000c */
[----:B0-----:R-:W-:Y:S01]  /*8020*/  FMUL R11, R36, R154 ;  /* 0x0000009a240b7220 */ /* 0x001fe20000400000 */
[----:B------:R-:W-:-:S05]  /*8030*/  @P2 IMAD.MOV.U32 R7, RZ, RZ, R13 ;  /* 0x000000ffff072224 */ /* 0x000fca00078e000d */
[----:B------:R0:W-:Y:S01]  /*8040*/  @P2 STG.E desc[UR36][R6.64+0x40], R9 ;  /* 0x0000400906002986 */ /* 0x0001e2000c101924 */
[----:B------:R-:W-:Y:S01]  /*8050*/  ISETP.GT.AND P2, PT, R0, 0x18, P0 ;  /* 0x000000180000780c */ /* 0x000fe20000744270 */
[----:B-1----:R-:W-:Y:S01]  /*8060*/  FMUL R3, R38, R154 ;  /* 0x0000009a26037220 */ /* 0x002fe20000400000 */
[----:B0-----:R-:W-:Y:S01]  /*8070*/  @P3 MOV R6, R12 ;  /* 0x0000000c00063202 */ /* 0x001fe20000000f00 */
[----:B------:R-:W-:Y:S02]  /*8080*/  @P3 IMAD.MOV.U32 R7, RZ, RZ, R13 ;  /* 0x000000ffff073224 */ /* 0x000fe400078e000d */
[----:B------:R-:W-:-:S03]  /*8090*/  FMUL R9, R40, R154 ;  /* 0x0000009a28097220 */ /* 0x000fc60000400000 */
[----:B------:R0:W-:Y:S01]  /*80a0*/  @P3 STG.E desc[UR36][R6.64+0x44], R35 ;  /* 0x0000442306003986 */ /* 0x0001e2000c101924 */
[----:B------:R-:W-:-:S03]  /*80b0*/  ISETP.GT.AND P3, PT, R0, 0x19, P0 ;  /* 0x000000190000780c */ /* 0x000fc60000764270 */
[----:B------:R1:W-:Y:S01]  /*80c0*/  @P4 STG.E desc[UR36][R4.64+0x60], R11 ;  /* 0x0000600b04004986 */ /* 0x0003e2000c101924 */
[----:B------:R-:W-:-:S03]  /*80d0*/  ISETP.GT.AND P4, PT, R0, 0x20, P1 ;  /* 0x000000200000780c */ /* 0x000fc60000f84270 */
[----:B------:R-:W-:Y:S01]  /*80e0*/  @P5 STG.E desc[UR36][R4.64+0x64], R37 ;  /* 0x0000642504005986 */ /* 0x000fe2000c101924 */
[----:B------:R-:W-:Y:S01]  /*80f0*/  ISETP.GT.AND P5, PT, R0, 0x21, P1 ;  /* 0x000000210000780c */ /* 0x000fe20000fa4270 */
[----:B0-----:R-:W-:Y:S01]  /*8100*/  @P2 IMAD.MOV.U32 R6, RZ, RZ, R12 ;  /* 0x000000ffff062224 */ /* 0x001fe200078e000c */
[----:B------:R-:W-:Y:S01]  /*8110*/  @P2 MOV R7, R13 ;  /* 0x0000000d00072202 */ /* 0x000fe20000000f00 */
[----:B-1----:R-:W-:-:S04]  /*8120*/  FMUL R11, R42, R154 ;  /* 0x0000009a2a0b7220 */ /* 0x002fc80000400000 */
[----:B------:R0:W-:Y:S01]  /*8130*/  @P2 STG.E desc[UR36][R6.64+0x60], R3 ;  /* 0x0000600306002986 */ /* 0x0001e2000c101924 */
[----:B------:R-:W-:Y:S01]  /*8140*/  ISETP.GT.AND P2, PT, R0, 0x20, P0 ;  /* 0x000000200000780c */ /* 0x000fe20000744270 */
[----:B0-----:R-:W-:Y:S02]  /*8150*/  @P3 IMAD.MOV.U32 R6, RZ, RZ, R12 ;  /* 0x000000ffff063224 */ /* 0x001fe400078e000c */
[----:B------:R-:W-:Y:S01]  /*8160*/  FMUL R3, R44, R154 ;  /* 0x0000009a2c037220 */ /* 0x000fe20000400000 */
[----:B------:R-:W-:-:S05]  /*8170*/  @P3 IMAD.MOV.U32 R7, RZ, RZ, R13 ;  /* 0x000000ffff073224 */ /* 0x000fca00078e000d */
[----:B------:R0:W-:Y:S01]  /*8180*/  @P3 STG.E desc[UR36][R6.64+0x64], R39 ;  /* 0x0000642706003986 */ /* 0x0001e2000c101924 */
[----:B------:R-:W-:-:S03]  /*8190*/  ISETP.GT.AND P3, PT, R0, 0x21, P0 ;  /* 0x000000210000780c */ /* 0x000fc60000764270 */
[----:B------:R1:W-:Y:S01]  /*81a0*/  @P4 STG.E desc[UR36][R4.64+0x80], R9 ;  /* 0x0000800904004986 */ /* 0x0003e2000c101924 */
[----:B------:R-:W-:-:S03]  /*81b0*/  ISETP.GT.AND P4, PT, R0, 0x28, P1 ;  /* 0x000000280000780c */ /* 0x000fc60000f84270 */
[----:B------:R-:W-:Y:S01]  /*81c0*/  @P5 STG.E desc[UR36][R4.64+0x84], R41 ;  /* 0x0000842904005986 */ /* 0x000fe2000c101924 */
[----:B------:R-:W-:Y:S02]  /*81d0*/  ISETP.GT.AND P5, PT, R0, 0x29, P1 ;  /* 0x000000290000780c */ /* 0x000fe40000fa4270 */
[----:B0-----:R-:W-:Y:S01]  /*81e0*/  @P2 MOV R6, R12 ;  /* 0x0000000c00062202 */ /* 0x001fe20000000f00 */
[----:B------:R-:W-:Y:S02]  /*81f0*/  @P2 IMAD.MOV.U32 R7, RZ, RZ, R13 ;  /* 0x000000ffff072224 */ /* 0x000fe400078e000d */
[----:B-1----:R-:W-:-:S03]  /*8200*/  FMUL R9, R46, R154 ;  /* 0x0000009a2e097220 */ /* 0x002fc60000400000 */
[----:B------:R0:W-:Y:S01]  /*8210*/  @P2 STG.E desc[UR36][R6.64+0x80], R11 ;  /* 0x0000800b06002986 */ /* 0x0001e2000c101924 */
[----:B------:R-:W-:Y:S01]  /*8220*/  ISETP.GT.AND P2, PT, R0, 0x28, P0 ;  /* 0x000000280000780c */ /* 0x000fe20000744270 */
[----:B0-----:R-:W-:Y:S01]  /*8230*/  @P3 IMAD.MOV.U32 R6, RZ, RZ, R12 ;  /* 0x000000ffff063224 */ /* 0x001fe200078e000c */
[----:B------:R-:W-:Y:S01]  /*8240*/  @P3 MOV R7, R13 ;  /* 0x0000000d00073202 */ /* 0x000fe20000000f00 */
[----:B------:R-:W-:-:S04]  /*8250*/  FMUL R11, R48, R154 ;  /* 0x0000009a300b7220 */ /* 0x000fc80000400000 */
[----:B------:R0:W-:Y:S01]  /*8260*/  @P3 STG.E desc[UR36][R6.64+0x84], R43 ;  /* 0x0000842b06003986 */ /* 0x0001e2000c101924 */
[----:B------:R-:W-:-:S03]  /*8270*/  ISETP.GT.AND P3, PT, R0, 0x29, P0 ;  /* 0x000000290000780c */ /* 0x000fc60000764270 */
[----:B------:R1:W-:Y:S01]  /*8280*/  @P4 STG.E desc[UR36][R4.64+0xa0], R3 ;  /* 0x0000a00304004986 */ /* 0x0003e2000c101924 */
[----:B------:R-:W-:-:S03]  /*8290*/  ISETP.GT.AND P4, PT, R0, 0x30, P1 ;  /* 0x000000300000780c */ /* 0x000fc60000f84270 */
[----:B------:R-:W-:Y:S01]  /*82a0*/  @P5 STG.E desc[UR36][R4.64+0xa4], R45 ;  /* 0x0000a42d04005986 */ /* 0x000fe2000c101924 */
[----:B------:R-:W-:Y:S01]  /*82b0*/  ISETP.GT.AND P5, PT, R0, 0x31, P1 ;  /* 0x000000310000780c */ /* 0x000fe20000fa4270 */
[----:B0-----:R-:W-:Y:S02]  /*82c0*/  @P2 IMAD.MOV.U32 R6, RZ, RZ, R12 ;  /* 0x000000ffff062224 */ /* 0x001fe400078e000c */
[----:B------:R-:W-:Y:S02]  /*82d0*/  @P2 IMAD.MOV.U32 R7, RZ, RZ, R13 ;  /* 0x000000ffff072224 */ /* 0x000fe400078e000d */
[----:B-1----:R-:W-:-:S03]  /*82e0*/  FMUL R3, R50, R154 ;  /* 0x0000009a32037220 */ /* 0x002fc60000400000 */
[----:B------:R0:W-:Y:S01]  /*82f0*/  @P2 STG.E desc[UR36][R6.64+0xa0], R9 ;  /* 0x0000a00906002986 */ /* 0x0001e2000c101924 */
[----:B------:R-:W-:Y:S02]  /*8300*/  ISETP.GT.AND P2, PT, R0, 0x30, P0 ;  /* 0x000000300000780c */ /* 0x000fe40000744270 */
        /* <DEDUP_REMOVED lines=118> */
[C---:B------:R-:W-:Y:S02]  /*8a70*/  ISETP.GT.AND P4, PT, R0.reuse, 0x71, P0 ;  /* 0x000000710000780c */ /* 0x040fe40000784270 */
[C---:B------:R-:W-:Y:S01]  /*8a80*/  ISETP.GT.AND P0, PT, R0.reuse, 0x79, P0 ;  /* 0x000000790000780c */ /* 0x040fe20000704270 */
[----:B------:R-:W-:Y:S01]  /*8a90*/  @P2 STG.E desc[UR36][R4.64+0x1c4], R81 ;  /* 0x0001c45104002986 */ /* 0x000fe2000c101924 */
[C---:B------:R-:W-:Y:S02]  /*8aa0*/  ISETP.GT.AND P2, PT, R0.reuse, 0x78, P1 ;  /* 0x000000780000780c */ /* 0x040fe40000f44270 */
[----:B------:R-:W-:-:S03]  /*8ab0*/  ISETP.GT.AND P1, PT, R0, 0x79, P1 ;  /* 0x000000790000780c */ /* 0x000fc60000f24270 */
[----:B0-----:R-:W-:Y:S02]  /*8ac0*/  @P3 IMAD.MOV.U32 R6, RZ, RZ, R12 ;  /* 0x000000ffff063224 */ /* 0x001fe400078e000c */
[----:B------:R-:W-:Y:S02]  /*8ad0*/  @P3 IMAD.MOV.U32 R7, RZ, RZ, R13 ;  /* 0x000000ffff073224 */ /* 0x000fe400078e000d */
[----:B-1----:R-:W-:-:S03]  /*8ae0*/  FMUL R11, R86, R154 ;  /* 0x0000009a560b7220 */ /* 0x002fc60000400000 */
[----:B------:R0:W-:Y:S02]  /*8af0*/  @P3 STG.E desc[UR36][R6.64+0x1c0], R3 ;  /* 0x0001c00306003986 */ /* 0x0001e4000c101924 */
[----:B0-----:R-:W-:Y:S01]  /*8b00*/  @P4 MOV R6, R12 ;  /* 0x0000000c00064202 */ /* 0x001fe20000000f00 */
[----:B------:R-:W-:-:S05]  /*8b10*/  @P4 IMAD.MOV.U32 R7, RZ, RZ, R13 ;  /* 0x000000ffff074224 */ /* 0x000fca00078e000d */
[----:B------:R-:W-:Y:S04]  /*8b20*/  @P4 STG.E desc[UR36][R6.64+0x1c4], R83 ;  /* 0x0001c45306004986 */ /* 0x000fe8000c101924 */
[----:B------:R-:W-:Y:S04]  /*8b30*/  @P2 STG.E desc[UR36][R4.64+0x1e0], R9 ;  /* 0x0001e00904002986 */ /* 0x000fe8000c101924 */
[----:B------:R0:W-:Y:S02]  /*8b40*/  @P1 STG.E desc[UR36][R4.64+0x1e4], R85 ;  /* 0x0001e45504001986 */ /* 0x0001e4000c101924 */
[----:B0-----:R-:W-:Y:S01]  /*8b50*/  @P5 IMAD.MOV.U32 R4, RZ, RZ, R12 ;  /* 0x000000ffff045224 */ /* 0x001fe200078e000c */
[----:B------:R-:W-:-:S05]  /*8b60*/  @P5 MOV R5, R13 ;  /* 0x0000000d00055202 */ /* 0x000fca0000000f00 */
[----:B------:R0:W-:Y:S04]  /*8b70*/  @P5 STG.E desc[UR36][R4.64+0x1e0], R11 ;  /* 0x0001e00b04005986 */ /* 0x0001e8000c101924 */
[----:B------:R0:W-:Y:S02]  /*8b80*/  @P0 STG.E desc[UR36][R12.64+0x1e4], R87 ;  /* 0x0001e4570c000986 */ /* 0x0001e4000c101924 */
.L_x_280:
[----:B------:R-:W-:Y:S05]  /*8b90*/  BSYNC B0 ;  /* 0x0000000000007941 */ /* 0x000fea0003800000 */
.L_x_28:
[----:B------:R-:W-:Y:S01]  /*8ba0*/  ULDC UR4, c[0x0][0xc] ;  /* 0x0000030000047ab9 */ /* 0x000fe20000000800 */
[----:B------:R-:W-:Y:S01]  /*8bb0*/  ULDC UR5, c[0x0][0x10] ;  /* 0x0000040000057ab9 */ /* 0x000fe20000000800 */
[----:B0-----:R-:W0:Y:S01]  /*8bc0*/  LDC R3, c[0x0][0x14] ;  /* 0x00000500ff037b82 */ /* 0x001e220000000800 */
[----:B------:R-:W-:Y:S01]  /*8bd0*/  UIMAD.WIDE.U32 UR4, UR4, UR5, URZ ;  /* 0x00000005040472a5 */ /* 0x000fe2000f8e003f */
[----:B------:R-:W-:Y:S01]  /*8be0*/  PRMT R0, RZ, 0x7610, R0 ;  /* 0x00007610ff007816 */ /* 0x000fe20000000000 */
[----:B------:R-:W-:Y:S01]  /*8bf0*/  IMAD.MOV.U32 R153, RZ, RZ, -0x1 ;  /* 0xffffffffff997424 */ /* 0x000fe200078e00ff */
[----:B------:R-:W-:-:S03]  /*8c00*/  MOV R23, 0xffffffff ;  /* 0xffffffff00177802 */ /* 0x000fc60000000f00 */
[----:B0-----:R-:W-:-:S04]  /*8c10*/  IMAD.WIDE.U32 R16, R3, UR4, R16 ;  /* 0x0000000403107c25 */ /* 0x001fc8000f8e0010 */
[----:B------:R-:W-:Y:S01]  /*8c20*/  IMAD R3, R3, UR5, RZ ;  /* 0x0000000503037c24 */ /* 0x000fe2000f8e02ff */
[----:B------:R-:W-:Y:S02]  /*8c30*/  ULDC.64 UR4, c[0x0][0x650] ;  /* 0x0001940000047ab9 */ /* 0x000fe40000000a00 */
[----:B------:R-:W-:Y:S01]  /*8c40*/  ISETP.GE.U32.AND P0, PT, R16, UR4, PT ;  /* 0x0000000410007c0c */ /* 0x000fe2000bf06070 */
[----:B------:R-:W-:-:S05]  /*8c50*/  IMAD.IADD R17, R17, 0x1, R3 ;  /* 0x0000000111117824 */ /* 0x000fca00078e0203 */
[----:B------:R-:W-:-:S13]  /*8c60*/  ISETP.GE.U32.AND.EX P0, PT, R17, UR5, PT, P0 ;  /* 0x0000000511007c0c */ /* 0x000fda000bf06100 */
[----:B------:R-:W-:Y:S05]  /*8c70*/  @P0 BRA `(.L_x_281) ;  /* 0x0000000400640947 */ /* 0x000fea0003800000 */
[----:B------:R-:W0:Y:S01]  /*8c80*/  S2R R12, SR_CTAID.X ;  /* 0x00000000000c7919 */ /* 0x000e220000002500 */
[----:B--2---:R-:W2:Y:S01]  /*8c90*/  LDC.64 R10, c[0x0][0x628] ;  /* 0x00018a00ff0a7b82 */ /* 0x004ea20000000a00 */
[----:B------:R-:W-:Y:S01]  /*8ca0*/  ULDC UR4, c[0x0][0x150] ;  /* 0x0000540000047ab9 */ /* 0x000fe20000000800 */
[----:B------:R-:W-:Y:S01]  /*8cb0*/  IMAD.MOV.U32 R8, RZ, RZ, R16 ;  /* 0x000000ffff087224 */ /* 0x000fe200078e0010 */
[----:B------:R-:W0:Y:S01]  /*8cc0*/  S2R R24, SR_CTAID.Y ;  /* 0x0000000000187919 */ /* 0x000e220000002600 */
[----:B------:R-:W-:-:S04]  /*8cd0*/  MOV R9, R17 ;  /* 0x0000001100097202 */ /* 0x000fc80000000f00 */
[----:B------:R-:W1:Y:S08]  /*8ce0*/  LDC R21, c[0x0][0x144] ;  /* 0x00005100ff157b82 */ /* 0x000e700000000800 */
[----:B------:R-:W1:Y:S08]  /*8cf0*/  LDC R0, c[0x0][0x630] ;  /* 0x00018c00ff007b82 */ /* 0x000e700000000800 */
[----:B------:R-:W1:Y:S01]  /*8d00*/  LDC.64 R14, c[0x0][0x620] ;  /* 0x00018800ff0e7b82 */ /* 0x000e620000000a00 */
[----:B--2---:R-:W-:-:S04]  /*8d10*/  ISETP.NE.U32.AND P0, PT, R10, RZ, PT ;  /* 0x000000ff0a00720c */ /* 0x004fc80003f05070 */
[----:B------:R-:W-:Y:S02]  /*8d20*/  ISETP.NE.AND.EX P0, PT, R11, RZ, PT, P0 ;  /* 0x000000ff0b00720c */ /* 0x000fe40003f05300 */
[----:B0-----:R-:W-:-:S05]  /*8d30*/  I2FP.F32.U32 R3, R12 ;  /* 0x0000000c00037245 */ /* 0x001fca0000201000 */
[----:B------:R-:W-:-:S04]  /*8d40*/  FMUL R3, R3, UR4 ;  /* 0x0000000403037c20 */ /* 0x000fc80008400000 */
[----:B------:R0:W2:Y:S02]  /*8d50*/  F2I.U32.TRUNC.NTZ R20, R3 ;  /* 0x0000000300147305 */ /* 0x0000a4000020f000 */
[----:B------:R-:W-:Y:S05]  /*8d60*/  @!P0 BRA `(.L_x_282) ;  /* 0x0000000000288947 */ /* 0x000fea0003800000 */
[----:B0-----:R-:W0:Y:S02]  /*8d70*/  LDC R3, c[0x0][0x634] ;  /* 0x00018d00ff037b82 */ /* 0x001e240000000800 */
[----:B0-----:R-:W-:-:S05]  /*8d80*/  IADD3 R3, P0, R16, R3, RZ ;  /* 0x0000000310037210 */ /* 0x001fca0007f1e0ff */
[----:B------:R-:W-:-:S04]  /*8d90*/  IMAD.X R13, RZ, RZ, R17, P0 ;  /* 0x000000ffff0d7224 */ /* 0x000fc800000e0611 */
[----:B------:R-:W-:-:S04]  /*8da0*/  IMAD.WIDE.U32 R4, R13, R10, RZ ;  /* 0x0000000a0d047225 */ /* 0x000fc800078e00ff */
[----:B---3--:R-:W-:-:S04]  /*8db0*/  IMAD.WIDE.U32 R6, P0, R3, R11, R4 ;  /* 0x0000000b03067225 */ /* 0x008fc80007800004 */
[----:B------:R-:W-:Y:S01]  /*8dc0*/  IMAD.WIDE.U32 R4, R3, R10, RZ ;  /* 0x0000000a03047225 */ /* 0x000fe200078e00ff */
[----:B------:R-:W-:-:S03]  /*8dd0*/  IADD3.X R9, RZ, RZ, RZ, P0, !PT ;  /* 0x000000ffff097210 */ /* 0x000fc600007fe4ff */
[----:B------:R-:W-:Y:S01]  /*8de0*/  IMAD.MOV.U32 R8, RZ, RZ, R7 ;  /* 0x000000ffff087224 */ /* 0x000fe200078e0007 */
[----:B------:R-:W-:-:S05]  /*8df0*/  IADD3 RZ, P0, R5, R6, RZ ;  /* 0x0000000605ff7210 */ /* 0x000fca0007f1e0ff */
[----:B------:R-:W-:-:S08]  /*8e00*/  IMAD.WIDE.U32.X R8, R13, R11, R8, P0 ;  /* 0x0000000b0d087225 */ /* 0x000fd000000e0408 */
.L_x_282:
[----:B---3--:R-:W3:Y:S01]  /*8e10*/  LDC.64 R28, c[0x0][0x640] ;  /* 0x00019000ff1c7b82 */ /* 0x008ee20000000a00 */
[-CC-:B-1----:R-:W-:Y:S01]  /*8e20*/  SHF.R.U64 R23, R8, R0.reuse, R9.reuse ;  /* 0x0000000008177219 */ /* 0x182fe20000001209 */
[----:B--2---:R-:W-:Y:S01]  /*8e30*/  IMAD.MOV R20, RZ, RZ, -R20 ;  /* 0x000000ffff147224 */ /* 0x004fe200078e0a14 */
[----:B------:R-:W-:Y:S01]  /*8e40*/  SHF.R.U32.HI R0, RZ, R0, R9 ;  /* 0x00000000ff007219 */ /* 0x000fe20000011609 */
[----:B------:R-:W-:Y:S01]  /*8e50*/  ULDC UR4, c[0x0][0x154] ;  /* 0x0000550000047ab9 */ /* 0x000fe20000000800 */
[----:B0-----:R-:W-:Y:S01]  /*8e60*/  IADD3 R3, P0, RZ, -R23, RZ ;  /* 0x80000017ff037210 */ /* 0x001fe20007f1e0ff */
[----:B------:R-:W-:Y:S01]  /*8e70*/  IMAD R21, R21, R20, R12 ;  /* 0x0000001415157224 */ /* 0x000fe200078e020c */
[----:B------:R-:W-:Y:S01]  /*8e80*/  MOV R7, 0x1 ;  /* 0x0000000100077802 */ /* 0x000fe20000000f00 */
[----:B------:R-:W0:Y:S01]  /*8e90*/  LDC R6, c[0x0][0x618] ;  /* 0x00018600ff067b82 */ /* 0x000e220000000800 */
[----:B------:R-:W-:-:S05]  /*8ea0*/  IADD3.X R5, RZ, ~R0, RZ, P0, !PT ;  /* 0x80000000ff057210 */ /* 0x000fca00007fe4ff */
[-C--:B------:R-:W-:Y:S02]  /*8eb0*/  IMAD R0, R5, R14.reuse, RZ ;  /* 0x0000000e05007224 */ /* 0x080fe400078e02ff */
[----:B------:R-:W1:Y:S01]  /*8ec0*/  LDC R8, c[0x0][0x608] ;  /* 0x00018200ff087b82 */ /* 0x000e620000000800 */
[----:B------:R-:W-:-:S04]  /*8ed0*/  IMAD.WIDE.U32 R4, R3, R14, R16 ;  /* 0x0000000e03047225 */ /* 0x000fc800078e0010 */
[----:B------:R-:W-:Y:S01]  /*8ee0*/  IMAD R3, R3, R15, R0 ;  /* 0x0000000f03037224 */ /* 0x000fe200078e0200 */
[----:B------:R-:W-:Y:S02]  /*8ef0*/  I2FP.F32.U32 R0, R24 ;  /* 0x0000001800007245 */ /* 0x000fe40000201000 */
[----:B------:R-:W2:Y:S01]  /*8f00*/  LDC R26, c[0x0][0x658] ;  /* 0x00019600ff1a7b82 */ /* 0x000ea20000000800 */
[----:B---3--:R-:W-:Y:S02]  /*8f10*/  ISETP.NE.U32.AND P0, PT, R28, RZ, PT ;  /* 0x000000ff1c00720c */ /* 0x008fe40003f05070 */
[----:B------:R-:W-:Y:S01]  /*8f20*/  IADD3 R3, R5, R3, RZ ;  /* 0x0000000305037210 */ /* 0x000fe20007ffe0ff */
[----:B------:R-:W-:Y:S01]  /*8f30*/  FMUL R0, R0, UR4 ;  /* 0x0000000400007c20 */ /* 0x000fe20008400000 */
[----:B------:R-:W-:Y:S01]  /*8f40*/  ISETP.NE.AND.EX P0, PT, R29, RZ, PT, P0 ;  /* 0x000000ff1d00720c */ /* 0x000fe20003f05300 */
[----:B------:R-:W-:Y:S02]  /*8f50*/  IMAD.MOV.U32 R5, RZ, RZ, -0x1 ;  /* 0xffffffffff057424 */ /* 0x000fe400078e00ff */
[----:B------:R-:W3:Y:S01]  /*8f60*/  LDC R15, c[0x0][0x148] ;  /* 0x00005200ff0f7b82 */ /* 0x000ee20000000800 */
[-CC-:B0-----:R-:W-:Y:S01]  /*8f70*/  SHF.R.U64 R12, R4, R6.reuse, R3.reuse ;  /* 0x00000006040c7219 */ /* 0x181fe20000001203 */
[----:B------:R0:W0:Y:S01]  /*8f80*/  F2I.U32.TRUNC.NTZ R13, R0 ;  /* 0x00000000000d7305 */ /* 0x000022000020f000 */
[----:B------:R-:W-:-:S05]  /*8f90*/  SHF.R.U32.HI R3, RZ, R6, R3 ;  /* 0x00000006ff037219 */ /* 0x000fca0000011603 */
[----:B------:R-:W0:Y:S01]  /*8fa0*/  LDC R20, c[0x0][0x600] ;  /* 0x00018000ff147b82 */ /* 0x000e220000000800 */
[-CC-:B-1----:R-:W-:Y:S02]  /*8fb0*/  SHF.R.U64 R10, R12, R8.reuse, R3.reuse ;  /* 0x000000080c0a7219 */ /* 0x182fe40000001203 */
[----:B------:R-:W-:-:S05]  /*8fc0*/  SHF.R.U32.HI R3, RZ, R8, R3 ;  /* 0x00000008ff037219 */ /* 0x000fca0000011603 */
[----:B------:R-:W1:Y:S01]  /*8fd0*/  LDC R27, c[0x0][0x648] ;  /* 0x00019200ff1b7b82 */ /* 0x000e620000000800 */
[-C--:B--2---:R-:W-:Y:S02]  /*8fe0*/  SHF.L.U32 R4, R5, R26.reuse, RZ ;  /* 0x0000001a05047219 */ /* 0x084fe400000006ff */
[--C-:B------:R-:W-:Y:S02]  /*8ff0*/  SHF.R.U64 R14, R10, R26, R3.reuse ;  /* 0x0000001a0a0e7219 */ /* 0x100fe40000001203 */
[----:B------:R-:W-:Y:S02]  /*9000*/  LOP3.LUT R25, RZ, R4, RZ, 0x33, !PT ;  /* 0x00000004ff197212 */ /* 0x000fe400078e33ff */
[-C--:B------:R-:W-:Y:S01]  /*9010*/  SHF.R.U32.HI R5, RZ, R26.reuse, R3 ;  /* 0x0000001aff057219 */ /* 0x080fe20000011603 */
[----:B------:R-:W2:Y:S01]  /*9020*/  LDC R30, c[0x0][0x638] ;  /* 0x00018e00ff1e7b82 */ /* 0x000ea20000000800 */
[----:B------:R-:W-:Y:S01]  /*9030*/  SHF.L.U32 R152, R7, R26, RZ ;  /* 0x0000001a07987219 */ /* 0x000fe200000006ff */
[----:B------:R-:W-:-:S06]  /*9040*/  IMAD.MOV.U32 R4, RZ, RZ, R14 ;  /* 0x000000ffff047224 */ /* 0x000fcc00078e000e */
[----:B------:R-:W0:Y:S01]  /*9050*/  LDC R31, c[0x0][0x610] ;  /* 0x00018400ff1f7b82 */ /* 0x000e220000000800 */
[----:B------:R-:W-:Y:S05]  /*9060*/  @!P0 BRA `(.L_x_283) ;  /* 0x0000000000288947 */ /* 0x000fea0003800000 */
[----:B------:R-:W4:Y:S02]  /*9070*/  LDC R3, c[0x0][0x64c] ;  /* 0x00019300ff037b82 */ /* 0x000f240000000800 */
[----:B----4-:R-:W-:-:S04]  /*9080*/  IADD3 R3, P0, R14, R3, RZ ;  /* 0x000000030e037210 */ /* 0x010fc80007f1e0ff */
[----:B------:R-:W-:-:S05]  /*9090*/  IADD3.X R11, RZ, R5, RZ, P0, !PT ;  /* 0x00000005ff0b7210 */ /* 0x000fca00007fe4ff */
[----:B------:R-:W-:-:S04]  /*90a0*/  IMAD.WIDE.U32 R4, R11, R28, RZ ;  /* 0x0000001c0b047225 */ /* 0x000fc800078e00ff */
[----:B------:R-:W-:-:S04]  /*90b0*/  IMAD.WIDE.U32 R6, P0, R3, R29, R4 ;  /* 0x0000001d03067225 */ /* 0x000fc80007800004 */
[----:B------:R-:W-:Y:S01]  /*90c0*/  IMAD.WIDE.U32 R4, R3, R28, RZ ;  /* 0x0000001c03047225 */ /* 0x000fe200078e00ff */
[----:B------:R-:W-:-:S03]  /*90d0*/  MOV R8, R7 ;  /* 0x0000000700087202 */ /* 0x000fc60000000f00 */
[----:B------:R-:W-:Y:S01]  /*90e0*/  IMAD.X R9, RZ, RZ, RZ, P0 ;  /* 0x000000ffff097224 */ /* 0x000fe200000e06ff */
[----:B------:R-:W-:-:S05]  /*90f0*/  IADD3 RZ, P0, R5, R6, RZ ;  /* 0x0000000605ff7210 */ /* 0x000fca0007f1e0ff */
[----:B------:R-:W-:-:S08]  /*9100*/  IMAD.WIDE.U32.X R4, R11, R29, R8, P0 ;  /* 0x0000001d0b047225 */ /* 0x000fd000000e0408 */
.L_x_283:
[----:B------:R-:W-:Y:S01]  /*9110*/  ISETP.NE.AND P0, PT, R2, 0x1, PT ;  /* 0x000000010200780c */ /* 0x000fe20003f05270 */
[----:B0-----:R-:W-:Y:S01]  /*9120*/  IMAD.MOV R13, RZ, RZ, -R13 ;  /* 0x000000ffff0d7224 */ /* 0x001fe200078e0a0d */
[----:B-1----:R-:W-:Y:S02]  /*9130*/  SHF.R.U64 R0, R4, R27, R5 ;  /* 0x0000001b04007219 */ /* 0x002fe40000001205 */
[----:B------:R-:W-:Y:S02]  /*9140*/  LOP3.LUT R5, R10, R25, RZ, 0xc0, !PT ;  /* 0x000000190a057212 */ /* 0x000fe400078ec0ff */
[----:B------:R-:W-:Y:S01]  /*9150*/  IADD3 R7, R20, -0x1, RZ ;  /* 0xffffffff14077810 */ /* 0x000fe20007ffe0ff */
[----:B------:R-:W-:Y:S01]  /*9160*/  IMAD.MOV R3, RZ, RZ, -R0 ;  /* 0x000000ffff037224 */ /* 0x000fe200078e0a00 */
[----:B------:R-:W-:Y:S01]  /*9170*/  MOV R4, 0x1 ;  /* 0x0000000100047802 */ /* 0x000fe20000000f00 */
[----:B------:R-:W-:Y:S01]  /*9180*/  IMAD R152, R152, R0, R5 ;  /* 0x0000000098987224 */ /* 0x000fe200078e0205 */
[----:B------:R-:W-:Y:S01]  /*9190*/  LOP3.LUT R5, R12, R7, RZ, 0xc0, !PT ;  /* 0x000000070c057212 */ /* 0x000fe200078ec0ff */
[----:B--2---:R-:W-:-:S02]  /*91a0*/  IMAD R0, R3, R30, R14 ;  /* 0x0000001e03007224 */ /* 0x004fc400078e020e */
[----:B---3--:R-:W-:Y:S02]  /*91b0*/  @P0 IMAD R21, R15, R13, R24 ;  /* 0x0000000d0f150224 */ /* 0x008fe400078e0218 */
[----:B------:R-:W-:Y:S01]  /*91c0*/  IMAD R3, R0, R20, R5 ;  /* 0x0000001400037224 */ /* 0x000fe200078e0205 */
[----:B------:R-:W-:Y:S01]  /*91d0*/  PRMT R0, R4, 0x7610, R0 ;  /* 0x0000761004007816 */ /* 0x000fe20000000000 */
[----:B------:R-:W-:-:S05]  /*91e0*/  IMAD R152, R152, R31, R21 ;  /* 0x0000001f98987224 */ /* 0x000fca00078e0215 */
[----:B------:R-:W-:Y:S02]  /*91f0*/  SEL R153, R3, R152, !P0 ;  /* 0x0000009803997207 */ /* 0x000fe40004000000 */
[----:B------:R-:W-:-:S07]  /*9200*/  SEL R152, R152, R3, !P0 ;  /* 0x0000000398987207 */ /* 0x000fce0004000000 */
.L_x_281:
[----:B------:R-:W-:-:S13]  /*9210*/  LOP3.LUT P0, RZ, R0, 0xff, RZ, 0xc0, !PT ;  /* 0x000000ff00ff7812 */ /* 0x000fda000780c0ff */
[----:B------:R-:W-:Y:S05]  /*9220*/  @P0 BRA `(.L_x_284) ;  /* 0xffffff7c00400947 */ /* 0x000fea000383ffff */
[----:B------:R-:W-:Y:S05]  /*9230*/  EXIT ;  /* 0x000000000000794d */ /* 0x000fea0003800000 */
.L_x_3:
[----:B0-----:R-:W-:Y:S01]  /*9240*/  ULDC.64 UR4, c[0x0][0x650] ;  /* 0x0001940000047ab9 */ /* 0x001fe20000000a00 */
        /* <DEDUP_REMOVED lines=8> */
[----:B------:R-:W-:Y:S01]  /*92d0*/  MOV R10, R16 ;  /* 0x00000010000a7202 */ /* 0x000fe20000000f00 */
[----:B------:R-:W-:-:S06]  /*92e0*/  IMAD.MOV.U32 R11, RZ, RZ, R17 ;  /* 0x000000ffff0b7224 */ /* 0x000fcc00078e0011 */
        /* <DEDUP_REMOVED lines=15> */
.L_x_286:
[--C-:B------:R-:W-:Y:S01]  /*93e0*/  SHF.R.U64 R12, R10, R14, R11.reuse ;  /* 0x0000000e0a0c7219 */ /* 0x100fe2000000120b */
[----:B------:R-:W0:Y:S01]  /*93f0*/  LDC R22, c[0x0][0x618] ;  /* 0x00018600ff167b82 */ /* 0x000e220000000800 */
[----:B------:R-:W-:Y:S01]  /*9400*/  I2FP.F32.U32 R6, R4 ;  /* 0x0000000400067245 */ /* 0x000fe20000201000 */
[----:B------:R-:W-:Y:S01]  /*9410*/  ULDC UR4, c[0x0][0x150] ;  /* 0x0000540000047ab9 */ /* 0x000fe20000000800 */
[----:B------:R-:W-:Y:S02]  /*9420*/  SHF.R.U32.HI R5, RZ, R14, R11 ;  /* 0x0000000eff057219 */ /* 0x000fe4000001160b */
[----:B------:R-:W-:Y:S01]  /*9430*/  IADD3 R9, P0, RZ, -R12, RZ ;  /* 0x8000000cff097210 */ /* 0x000fe20007f1e0ff */
[----:B------:R-:W-:Y:S01]  /*9440*/  FMUL R11, R6, UR4 ;  /* 0x00000004060b7c20 */ /* 0x000fe20008400000 */
[----:B------:R-:W-:Y:S01]  /*9450*/  ULDC UR4, c[0x0][0x154] ;  /* 0x0000550000047ab9 */ /* 0x000fe20000000800 */
[----:B------:R-:W1:Y:S02]  /*9460*/  LDC.64 R24, c[0x0][0x640] ;  /* 0x00019000ff187b82 */ /* 0x000e640000000a00 */
[----:B------:R-:W-:-:S02]  /*9470*/  IMAD.X R5, RZ, RZ, ~R5, P0 ;  /* 0x000000ffff057224 */ /* 0x000fc400000e0e05 */
[----:B------:R-:W2:Y:S01]  /*9480*/  F2I.U32.TRUNC.NTZ R11, R11 ;  /* 0x0000000b000b7305 */ /* 0x000ea2000020f000 */
[----:B------:R-:W-:-:S03]  /*9490*/  IMAD.WIDE.U32 R6, R9, R20, R16 ;  /* 0x0000001409067225 */ /* 0x000fc600078e0010 */
[----:B------:R-:W3:Y:S01]  /*94a0*/  LDC R13, c[0x0][0x144] ;  /* 0x00005100ff0d7b82 */ /* 0x000ee20000000800 */
[----:B------:R-:W-:-:S04]  /*94b0*/  IMAD R8, R5, R20, RZ ;  /* 0x0000001405087224 */ /* 0x000fc800078e02ff */
[----:B------:R-:W-:Y:S01]  /*94c0*/  IMAD R5, R9, R21, R8 ;  /* 0x0000001509057224 */ /* 0x000fe200078e0208 */
[----:B------:R-:W-:Y:S02]  /*94d0*/  MOV R8, 0xffffffff ;  /* 0xffffffff00087802 */ /* 0x000fe40000000f00 */
[----:B------:R-:W4:Y:S02]  /*94e0*/  LDC R14, c[0x0][0x608] ;  /* 0x00018200ff0e7b82 */ /* 0x000f240000000800 */
[----:B------:R-:W-:Y:S02]  /*94f0*/  IADD3 R5, R7, R5, RZ ;  /* 0x0000000507057210 */ /* 0x000fe40007ffe0ff */
[----:B------:R-:W-:Y:S02]  /*9500*/  I2FP.F32.U32 R7, R3 ;  /* 0x0000000300077245 */ /* 0x000fe40000201000 */
[-C--:B0-----:R-:W-:Y:S01]  /*9510*/  SHF.R.U64 R10, R6, R22.reuse, R5 ;  /* 0x00000016060a7219 */ /* 0x081fe20000001205 */
[----:B--2---:R-:W-:Y:S01]  /*9520*/  IMAD.MOV R6, RZ, RZ, -R11 ;  /* 0x000000ffff067224 */ /* 0x004fe200078e0a0b */
[----:B------:R-:W0:Y:S01]  /*9530*/  LDC R9, c[0x0][0x658] ;  /* 0x00019600ff097b82 */ /* 0x000e220000000800 */
[----:B-1----:R-:W-:Y:S01]  /*9540*/  ISETP.NE.U32.AND P0, PT, R24, RZ, PT ;  /* 0x000000ff1800720c */ /* 0x002fe20003f05070 */
[----:B------:R-:W-:Y:S01]  /*9550*/  FMUL R7, R7, UR4 ;  /* 0x0000000407077c20 */ /* 0x000fe20008400000 */
[----:B------:R-:W-:-:S02]  /*9560*/  SHF.R.U32.HI R5, RZ, R22, R5 ;  /* 0x00000016ff057219 */ /* 0x000fc40000011605 */
[----:B------:R-:W-:-:S03]  /*9570*/  ISETP.NE.AND.EX P0, PT, R25, RZ, PT, P0 ;  /* 0x000000ff1900720c */ /* 0x000fc60003f05300 */
[----:B------:R-:W1:Y:S01]  /*9580*/  LDC R20, c[0x0][0x148] ;  /* 0x00005200ff147b82 */ /* 0x000e620000000800 */
[----:B---3--:R-:W-:Y:S02]  /*9590*/  IMAD R23, R13, R6, R4 ;  /* 0x000000060d177224 */ /* 0x008fe400078e0204 */
[----:B------:R-:W-:-:S05]  /*95a0*/  IMAD.MOV.U32 R6, RZ, RZ, 0x1 ;  /* 0x00000001ff067424 */ /* 0x000fca00078e00ff */
[----:B------:R-:W2:Y:S01]  /*95b0*/  LDC R21, c[0x0][0x600] ;  /* 0x00018000ff157b82 */ /* 0x000ea20000000800 */
[-CC-:B----4-:R-:W-:Y:S02]  /*95c0*/  SHF.R.U64 R13, R10, R14.reuse, R5.reuse ;  /* 0x0000000e0a0d7219 */ /* 0x190fe40000001205 */
[----:B------:R-:W-:Y:S02]  /*95d0*/  SHF.R.U32.HI R4, RZ, R14, R5 ;  /* 0x0000000eff047219 */ /* 0x000fe40000011605 */
[----:B------:R3:W4:Y:S03]  /*95e0*/  F2I.U32.TRUNC.NTZ R14, R7 ;  /* 0x00000007000e7305 */ /* 0x000726000020f000 */
[----:B------:R-:W1:Y:S01]  /*95f0*/  LDC R26, c[0x0][0x648] ;  /* 0x00019200ff1a7b82 */ /* 0x000e620000000800 */
[-C--:B0-----:R-:W-:Y:S02]  /*9600*/  SHF.L.U32 R8, R8, R9.reuse, RZ ;  /* 0x0000000908087219 */ /* 0x081fe400000006ff */
[----:B------:R-:W-:-:S02]  /*9610*/  SHF.R.U64 R15, R13, R9, R4 ;  /* 0x000000090d0f7219 */ /* 0x000fc40000001204 */
[-C--:B------:R-:W-:Y:S02]  /*9620*/  SHF.R.U32.HI R5, RZ, R9.reuse, R4 ;  /* 0x00000009ff057219 */ /* 0x080fe40000011604 */
[----:B------:R-:W-:Y:S01]  /*9630*/  SHF.L.U32 R22, R6, R9, RZ ;  /* 0x0000000906167219 */ /* 0x000fe200000006ff */
[----:B------:R-:W0:Y:S01]  /*9640*/  LDC R27, c[0x0][0x638] ;  /* 0x00018e00ff1b7b82 */ /* 0x000e220000000800 */
[----:B------:R-:W-:Y:S02]  /*9650*/  LOP3.LUT R28, RZ, R8, RZ, 0x33, !PT ;  /* 0x00000008ff1c7212 */ /* 0x000fe400078e33ff */
[----:B------:R-:W-:-:S05]  /*9660*/  MOV R4, R15 ;  /* 0x0000000f00047202 */ /* 0x000fca0000000f00 */
[----:B------:R-:W0:Y:S01]  /*9670*/  LDC R29, c[0x0][0x610] ;  /* 0x00018400ff1d7b82 */ /* 0x000e220000000800 */
[----:B---34-:R-:W-:Y:S05]  /*9680*/  @!P0 BRA `(.L_x_287) ;  /* 0x0000000000288947 */ /* 0x018fea0003800000 */
[----:B------:R-:W3:Y:S02]  /*9690*/  LDC R4, c[0x0][0x64c] ;  /* 0x00019300ff047b82 */ /* 0x000ee40000000800 */
[----:B---3--:R-:W-:-:S05]  /*96a0*/  IADD3 R9, P0, R15, R4, RZ ;  /* 0x000000040f097210 */ /* 0x008fca0007f1e0ff */
[----:B------:R-:W-:-:S04]  /*96b0*/  IMAD.X R11, RZ, RZ, R5, P0 ;  /* 0x000000ffff0b7224 */ /* 0x000fc800000e0605 */
[----:B------:R-:W-:-:S04]  /*96c0*/  IMAD.WIDE.U32 R4, R11, R24, RZ ;  /* 0x000000180b047225 */ /* 0x000fc800078e00ff */
[----:B------:R-:W-:-:S04]  /*96d0*/  IMAD.WIDE.U32 R6, P0, R9, R25, R4 ;  /* 0x0000001909067225 */ /* 0x000fc80007800004 */
[----:B------:R-:W-:Y:S01]  /*96e0*/  IMAD.WIDE.U32 R4, R9, R24, RZ ;  /* 0x0000001809047225 */ /* 0x000fe200078e00ff */
[----:B------:R-:W-:-:S03]  /*96f0*/  IADD3.X R9, RZ, RZ, RZ, P0, !PT ;  /* 0x000000ffff097210 */ /* 0x000fc600007fe4ff */
[----:B------:R-:W-:Y:S01]  /*9700*/  IMAD.MOV.U32 R8, RZ, RZ, R7 ;  /* 0x000000ffff087224 */ /* 0x000fe200078e0007 */
[----:B------:R-:W-:-:S05]  /*9710*/  IADD3 RZ, P0, R5, R6, RZ ;  /* 0x0000000605ff7210 */ /* 0x000fca0007f1e0ff */
[----:B------:R-:W-:-:S08]  /*9720*/  IMAD.WIDE.U32.X R4, R11, R25, R8, P0 ;  /* 0x000000190b047225 */ /* 0x000fd000000e0408 */
.L_x_287:
[----:B------:R-:W-:Y:S01]  /*9730*/  ISETP.NE.AND P0, PT, R2, 0x1, PT ;  /* 0x000000010200780c */ /* 0x000fe20003f05270 */
[----:B--2---:R-:W-:Y:S01]  /*9740*/  VIADD R7, R21, 0xffffffff ;  /* 0xffffffff15077836 */ /* 0x004fe20000000000 */
[----:B-1----:R-:W-:Y:S02]  /*9750*/  SHF.R.U64 R5, R4, R26, R5 ;  /* 0x0000001a04057219 */ /* 0x002fe40000001205 */
[----:B------:R-:W-:Y:S02]  /*9760*/  IADD3 R14, -R14, RZ, RZ ;  /* 0x000000ff0e0e7210 */ /* 0x000fe40007ffe1ff */
[----:B------:R-:W-:Y:S02]  /*9770*/  LOP3.LUT R4, R13, R28, RZ, 0xc0, !PT ;  /* 0x0000001c0d047212 */ /* 0x000fe400078ec0ff */
[----:B------:R-:W-:Y:S02]  /*9780*/  IADD3 R6, -R5, RZ, RZ ;  /* 0x000000ff05067210 */ /* 0x000fe40007ffe1ff */
[----:B------:R-:W-:Y:S01]  /*9790*/  LOP3.LUT R10, R10, R7, RZ, 0xc0, !PT ;  /* 0x000000070a0a7212 */ /* 0x000fe200078ec0ff */
[----:B------:R-:W-:Y:S01]  /*97a0*/  IMAD R4, R22, R5, R4 ;  /* 0x0000000516047224 */ /* 0x000fe200078e0204 */
[----:B------:R-:W-:Y:S01]  /*97b0*/  MOV R8, R12 ;  /* 0x0000000c00087202 */ /* 0x000fe20000000f00 */
[----:B------:R-:W-:-:S02]  /*97c0*/  @P0 IMAD R23, R20, R14, R3 ;  /* 0x0000000e14170224 */ /* 0x000fc400078e0203 */
[----:B0-----:R-:W-:Y:S02]  /*97d0*/  IMAD R3, R6, R27, R15 ;  /* 0x0000001b06037224 */ /* 0x001fe400078e020f */
[----:B------:R-:W-:Y:S02]  /*97e0*/  IMAD R7, R4, R29, R23 ;  /* 0x0000001d04077224 */ /* 0x000fe400078e0217 */
[----:B------:R-:W-:Y:S02]  /*97f0*/  IMAD R4, R3, R21, R10 ;  /* 0x0000001503047224 */ /* 0x000fe400078e020a */
[----:B------:R-:W-:-:S03]  /*9800*/  IMAD.MOV.U32 R6, RZ, RZ, 0x1 ;  /* 0x00000001ff067424 */ /* 0x000fc600078e00ff */
[----:B------:R-:W-:Y:S02]  /*9810*/  SEL R9, R4, R7, !P0 ;  /* 0x0000000704097207 */ /* 0x000fe40004000000 */
[----:B------:R-:W-:-:S07]  /*9820*/  SEL R7, R7, R4, !P0 ;  /* 0x0000000407077207 */ /* 0x000fce0004000000 */
.L_x_285:
[----:B------:R-:W-:-:S08]  /*9830*/  NOP ;  /* 0x0000000000007918 */ /* 0x000fd00000000000 */
[----:B------:R-:W0:-:S00]  /*9840*/  USETMAXREG.DEALLOC.CTAPOOL 0x28 ;  /* 0x00000028000079c8 */ /* 0x000e0000080e0500 */
[----:B0-----:R-:W-:-:S13]  /*9850*/  ISETP.NE.AND P0, PT, R0, RZ, PT ;  /* 0x000000ff0000720c */ /* 0x001fda0003f05270 */
[----:B------:R-:W-:Y:S05]  /*9860*/  @P0 EXIT ;  /* 0x000000000000094d */ /* 0x000fea0003800000 */
[----:B------:R-:W-:Y:S01]  /*9870*/  LOP3.LUT P0, RZ, R6, 0xff, RZ, 0xc0, !PT ;  /* 0x000000ff06ff7812 */ /* 0x000fe2000780c0ff */
[----:B------:R-:W-:Y:S01]  /*9880*/  IMAD.MOV.U32 R3, RZ, RZ, 0x1 ;  /* 0x00000001ff037424 */ /* 0x000fe200078e00ff */
[----:B------:R-:W-:-:S11]  /*9890*/  MOV R0, RZ ;  /* 0x000000ff00007202 */ /* 0x000fd60000000f00 */
[----:B------:R-:W-:Y:S05]  /*98a0*/  @!P0 BRA `(.L_x_288) ;  /* 0x0000000c00648947 */ /* 0x000fea0003800000 */
[----:B------:R-:W0:Y:S01]  /*98b0*/  LDC R0, c[0x0][0x28c] ;  /* 0x0000a300ff007b82 */ /* 0x000e220000000800 */
[----:B------:R-:W-:Y:S01]  /*98c0*/  ULDC UR5, c[0x0][0x658] ;  /* 0x0001960000057ab9 */ /* 0x000fe20000000800 */
[----:B------:R-:W-:Y:S01]  /*98d0*/  UMOV UR7, 0xffffffff ;  /* 0xffffffff00077882 */ /* 0x000fe20000000000 */
[----:B------:R-:W-:Y:S01]  /*98e0*/  ULDC UR6, c[0x0][0xc] ;  /* 0x0000030000067ab9 */ /* 0x000fe20000000800 */
[----:B------:R-:W-:Y:S01]  /*98f0*/  USHF.L.U32 UR9, UR7, UR5, URZ ;  /* 0x0000000507097299 */ /* 0x000fe2000800063f */
[C---:B------:R-:W-:Y:S01]  /*9900*/  LOP3.LUT P2, RZ, R18.reuse, 0x7f, RZ, 0xc0, !PT ;  /* 0x0000007f12ff7812 */ /* 0x040fe2000784c0ff */
[----:B------:R-:W-:Y:S01]  /*9910*/  UMOV UR8, 0x1 ;  /* 0x0000000100087882 */ /* 0x000fe20000000000 */
[----:B------:R-:W-:Y:S01]  /*9920*/  ULDC UR7, c[0x0][0x10] ;  /* 0x0000040000077ab9 */ /* 0x000fe20000000800 */
[----:B------:R-:W-:Y:S01]  /*9930*/  LOP3.LUT P0, RZ, R18, 0x1f, RZ, 0xc0, !PT ;  /* 0x0000001f12ff7812 */ /* 0x000fe2000780c0ff */
[----:B------:R-:W-:Y:S01]  /*9940*/  UIMAD.WIDE.U32 UR6, UR6, UR7, URZ ;  /* 0x00000007060672a5 */ /* 0x000fe2000f8e003f */
[----:B------:R-:W-:Y:S01]  /*9950*/  BSSY B0, `(.L_x_288) ;  /* 0x00000ce000007945 */ /* 0x000fe20003800000 */
[----:B------:R-:W-:Y:S01]  /*9960*/  USHF.L.U32 UR5, UR8, UR5, URZ ;  /* 0x0000000508057299 */ /* 0x000fe2000800063f */
[----:B------:R-:W-:Y:S01]  /*9970*/  MOV R11, 0x1 ;  /* 0x00000001000b7802 */ /* 0x000fe20000000f00 */
[----:B------:R-:W-:Y:S01]  /*9980*/  ULDC UR4, c[0x0][0x600] ;  /* 0x0001800000047ab9 */ /* 0x000fe20000000800 */
[----:B------:R-:W-:Y:S01]  /*9990*/  ULDC UR8, c[0x0][0x14] ;  /* 0x0000050000087ab9 */ /* 0x000fe20000000800 */
[----:B------:R-:W-:Y:S01]  /*99a0*/  LOP3.LUT R18, R19, 0x2, RZ, 0xfc, !PT ;  /* 0x0000000213127812 */ /* 0x000fe200078efcff */
[----:B------:R-:W-:Y:S01]  /*99b0*/  UIMAD.WIDE.U32 UR30, UR6, UR8, URZ ;  /* 0x00000008061e72a5 */ /* 0x000fe2000f8e003f */
[----:B------:R-:W-:Y:S01]  /*99c0*/  PLOP3.LUT P0, PT, P0, P2, PT, 0x8a, 0x0 ;  /* 0x000000000000781c */ /* 0x000fe20000705172 */
[----:B------:R-:W-:-:S02]  /*99d0*/  UIMAD UR7, UR7, UR8, URZ ;  /* 0x00000008070772a4 */ /* 0x000fc4000f8e023f */
[----:B------:R-:W-:Y:S02]  /*99e0*/  UIADD3 UR4, UR4, -0x1, URZ ;  /* 0xffffffff04047890 */ /* 0x000fe4000fffe03f */
[----:B------:R-:W-:Y:S01]  /*99f0*/  ULOP3.LUT UR6, URZ, UR9, URZ, 0x33, !UPT ;  /* 0x000000093f067292 */ /* 0x000fe2000f8e333f */
[----:B0-----:R-:W-:Y:S01]  /*9a00*/  VIADD R0, R0, 0x3f ;  /* 0x0000003f00007836 */ /* 0x001fe20000000000 */
[----:B------:R-:W-:Y:S01]  /*9a10*/  UIADD3 UR7, UR31, UR7, URZ ;  /* 0x000000071f077290 */ /* 0x000fe2000fffe03f */
[----:B------:R-:W-:-:S03]  /*9a20*/  ULDC.64 UR38, c[0x0][0x198] ;  /* 0x0000660000267ab9 */ /* 0x000fc60000000a00 */
[----:B------:R-:W-:-:S04]  /*9a30*/  SHF.R.S32.HI R3, RZ, 0x1f, R0 ;  /* 0x0000001fff037819 */ /* 0x000fc80000011400 */
[----:B------:R-:W-:Y:S02]  /*9a40*/  LEA.HI R3, R3, R0, RZ, 0x6 ;  /* 0x0000000003037211 */ /* 0x000fe400078f30ff */
[----:B------:R-:W-:Y:S02]  /*9a50*/  MOV R0, RZ ;  /* 0x000000ff00007202 */ /* 0x000fe40000000f00 */
[----:B------:R-:W-:Y:S01]  /*9a60*/  SHF.R.S32.HI R13, RZ, 0x6, R3 ;  /* 0x00000006ff0d7819 */ /* 0x000fe20000011403 */
[----:B------:R-:W-:-:S04]  /*9a70*/  IMAD.MOV.U32 R3, RZ, RZ, 0x1 ;  /* 0x00000001ff037424 */ /* 0x000fc800078e00ff */
[----:B------:R-:W-:-:S07]  /*9a80*/  VIADD R10, R13, 0x1 ;  /* 0x000000010d0a7836 */ /* 0x000fce0000000000 */
.L_x_300:
[----:B------:R-:W-:-:S03]  /*9a90*/  UMOV UR8, 0xffffffff ;  /* 0xffffffff00087882 */ /* 0x000fc60000000000 */
[----:B------:R-:W-:Y:S05]  /*9aa0*/  BRA.DIV UR8, `(.L_x_289) ;  /* 0x0000000e08d07947 */ /* 0x000fea000b800000 */
[----:B------:R-:W-:-:S13]  /*9ab0*/  ELECT P6, URZ, PT ;  /* 0x00000000003f782f */ /* 0x000fda00038c0000 */
.L_x_311:
[----:B------:R-:W0:Y:S01]  /*9ac0*/  LDC R4, c[0x0][0x28c] ;  /* 0x0000a300ff047b82 */ /* 0x000e220000000800 */
[----:B------:R-:W-:Y:S01]  /*9ad0*/  BSSY B1, `(.L_x_290) ;  /* 0x0000043000017945 */ /* 0x000fe20003800000 */
[----:B0-----:R-:W-:-:S13]  /*9ae0*/  ISETP.LT.OR P6, PT, R4, 0x1, !P6 ;  /* 0x000000010400780c */ /* 0x001fda00077c1670 */
[----:B------:R-:W-:Y:S05]  /*9af0*/  @P6 BRA `(.L_x_291) ;  /* 0x0000000400006947 */ /* 0x000fea0003800000 */
[----:B------:R-:W-:Y:S01]  /*9b00*/  SHF.L.U32 R14, R7, 0x8, RZ ;  /* 0x00000008070e7819 */ /* 0x000fe200000006ff */
[----:B------:R-:W-:Y:S01]  /*9b10*/  IMAD.SHL.U32 R15, R9, 0x80, RZ ;  /* 0x00000080090f7824 */ /* 0x000fe200078e00ff */
[----:B------:R-:W-:Y:S01]  /*9b20*/  MOV R20, RZ ;  /* 0x000000ff00147202 */ /* 0x000fe20000000f00 */
[----:B------:R-:W-:Y:S01]  /*9b30*/  IMAD.MOV.U32 R4, RZ, RZ, R10 ;  /* 0x000000ffff047224 */ /* 0x000fe200078e000a */
[----:B------:R-:W-:Y:S01]  /*9b40*/  MOV R5, R3 ;  /* 0x0000000300057202 */ /* 0x000fe20000000f00 */
[----:B------:R-:W-:-:S07]  /*9b50*/  IMAD.MOV.U32 R6, RZ, RZ, R0 ;  /* 0x000000ffff067224 */ /* 0x000fce00078e0000 */
.L_x_295:
[----:B------:R-:W0:Y:S01]  /*9b60*/  S2R R12, SR_CgaCtaId ;  /* 0x00000000000c7919 */ /* 0x000e220000008800 */
[----:B------:R-:W-:Y:S01]  /*9b70*/  MOV R7, 0x400 ;  /* 0x0000040000077802 */ /* 0x000fe20000000f00 */
[----:B------:R-:W1:Y:S03]  /*9b80*/  @!P2 LDC R9, c[0x0][0x500] ;  /* 0x00014000ff09ab82 */ /* 0x000e660000000800 */
[----:B0-----:R-:W-:Y:S02]  /*9b90*/  LEA R21, R12, R7, 0x18 ;  /* 0x000000070c157211 */ /* 0x001fe400078ec0ff */
[----:B------:R-:W-:Y:S02]  /*9ba0*/  SHF.L.U32 R7, R5, 0x1f, RZ ;  /* 0x0000001f05077819 */ /* 0x000fe400000006ff */
[----:B------:R-:W-:-:S04]  /*9bb0*/  LEA R12, R6, R21, 0x3 ;  /* 0x00000015060c7211 */ /* 0x000fc800078e18ff */
[----:B------:R-:W0:Y:S02]  /*9bc0*/  SYNCS.PHASECHK.TRANS64.TRYWAIT P1, [R12+URZ+0x20], R7 ;  /* 0x000020070c0075a7 */ /* 0x000e24000802017f */
[----:B01----:R-:W-:Y:S05]  /*9bd0*/  @!P1 BRA `(.L_x_292) ;  /* 0x0000000c00a49947 */ /* 0x003fea0003800000 */
.L_x_312:
[----:B0-----:R-:W-:Y:S01]  /*9be0*/  PRMT R7, R18, 0x9910, RZ ;  /* 0x0000991012077816 */ /* 0x001fe200000000ff */
[----:B------:R0:W-:Y:S03]  /*9bf0*/  @!P2 SYNCS.ARRIVE.TRANS64 RZ, [R12+URZ], R9 ;  /* 0x000000090cffa9a7 */ /* 0x0001e6000800003f */
[----:B------:R-:W-:-:S13]  /*9c00*/  ISETP.NE.AND P1, PT, R7, 0x2, PT ;  /* 0x000000020700780c */ /* 0x000fda0003f25270 */
[----:B0-----:R-:W-:Y:S05]  /*9c10*/  @P1 BRA `(.L_x_293) ;  /* 0x0000000000041947 */ /* 0x001fea0003800000 */
[----:B------:R-:W-:Y:S01]  /*9c20*/  BPT.TRAP 0x1 ;  /* 0x000000040000795c */ /* 0x000fe20000300000 */
.L_x_293:
[----:B------:R-:W-:Y:S05]  /*9c30*/  @P0 BRA `(.L_x_294) ;  /* 0x0000000000040947 */ /* 0x000fea0003800000 */
[----:B------:R-:W-:Y:S01]  /*9c40*/  BPT.TRAP 0x1 ;  /* 0x000000040000795c */ /* 0x000fe20000300000 */
.L_x_294:
[C---:B------:R-:W-:Y:S01]  /*9c50*/  IMAD R7, R6.reuse, 0x10000, R21 ;  /* 0x0001000006077824 */ /* 0x040fe200078e0215 */
[----:B------:R-:W-:Y:S01]  /*9c60*/  LEA R21, R6, R21, 0xf ;  /* 0x0000001506157211 */ /* 0x000fe200078e78ff */
[----:B------:R-:W-:Y:S01]  /*9c70*/  UIADD3 UR14, UP0, UR38, 0xf0, URZ ;  /* 0x000000f0260e7890 */ /* 0x000fe2000ff1e03f */
[----:B------:R-:W-:Y:S01]  /*9c80*/  R2UR UR34, R20 ;  /* 0x00000000142272ca */ /* 0x000fe200000e0000 */
[----:B------:R-:W-:Y:S01]  /*9c90*/  UIADD3 UR40, UP1, UR38, 0x1f0, URZ ;  /* 0x000001f026287890 */ /* 0x000fe2000ff3e03f */
[----:B------:R-:W-:Y:S01]  /*9ca0*/  R2UR UR24, R7 ;  /* 0x00000000071872ca */ /* 0x000fe200000e0000 */
[----:B------:R-:W-:Y:S01]  /*9cb0*/  UIADD3.X UR15, URZ, UR39, URZ, UP0, !UPT ;  /* 0x000000273f0f7290 */ /* 0x000fe200087fe43f */
[----:B------:R-:W-:Y:S01]  /*9cc0*/  R2UR UR8, R21 ;  /* 0x00000000150872ca */ /* 0x000fe200000e0000 */
[----:B------:R-:W-:Y:S01]  /*9cd0*/  UIADD3.X UR41, URZ, UR39, URZ, UP1, !UPT ;  /* 0x000000273f297290 */ /* 0x000fe20008ffe43f */
[----:B------:R-:W-:Y:S01]  /*9ce0*/  R2UR UR33, R12 ;  /* 0x000000000c2172ca */ /* 0x000fe200000e0000 */
[----:B------:R-:W-:Y:S01]  /*9cf0*/  VIADD R6, R6, 0x1 ;  /* 0x0000000106067836 */ /* 0x000fe20000000000 */
[----:B------:R-:W-:Y:S01]  /*9d00*/  R2UR UR36, R8 ;  /* 0x00000000082472ca */ /* 0x000fe200000e0000 */
[----:B------:R-:W-:Y:S01]  /*9d10*/  UMOV UR22, 0x0 ;  /* 0x0000000000167882 */ /* 0x000fe20000000000 */
[----:B------:R-:W-:Y:S01]  /*9d20*/  R2UR UR35, R14 ;  /* 0x000000000e2372ca */ /* 0x000fe200000e0000 */
[----:B------:R-:W-:Y:S01]  /*9d30*/  UMOV UR23, 0x10000000 ;  /* 0x1000000000177882 */ /* 0x000fe20000000000 */
[----:B------:R-:W-:Y:S01]  /*9d40*/  IADD3 R4, R4, -0x1, RZ ;  /* 0xffffffff04047810 */ /* 0x000fe20007ffe0ff */
[----:B------:R-:W-:Y:S01]  /*9d50*/  UIADD3 UR26, UR34, 0x20, URZ ;  /* 0x00000020221a7890 */ /* 0x000fe2000fffe03f */
[----:B------:R-:W-:Y:S01]  /*9d60*/  R2UR UR19, R15 ;  /* 0x000000000f1372ca */ /* 0x000fe200000e0000 */
[----:B------:R-:W-:Y:S01]  /*9d70*/  UIADD3 UR32, UR24, 0x100, URZ ;  /* 0x0000010018207890 */ /* 0x000fe2000fffe03f */
[----:B------:R-:W-:Y:S01]  /*9d80*/  ISETP.GT.AND P3, PT, R4, 0x1, PT ;  /* 0x000000010400780c */ /* 0x000fe20003f64270 */
[----:B------:R-:W-:Y:S01]  /*9d90*/  UIADD3 UR24, UR24, 0x8100, URZ ;  /* 0x0000810018187890 */ /* 0x000fe2000fffe03f */
[----:B------:R-:W-:Y:S01]  /*9da0*/  ISETP.NE.AND P1, PT, R6, 0x4, PT ;  /* 0x000000040600780c */ /* 0x000fe20003f25270 */
[----:B------:R-:W-:Y:S01]  /*9db0*/  UIADD3 UR16, UR8, 0x40100, URZ ;  /* 0x0004010008107890 */ /* 0x000fe2000fffe03f */
[----:B------:R-:W-:Y:S01]  /*9dc0*/  VIADD R20, R20, 0x40 ;  /* 0x0000004014147836 */ /* 0x000fe20000000000 */
[----:B------:R-:W-:Y:S01]  /*9dd0*/  UIADD3 UR8, UR8, 0x44100, URZ ;  /* 0x0004410008087890 */ /* 0x000fe2000fffe03f */
[----:B------:R-:W-:Y:S01]  /*9de0*/  SEL R12, RZ, 0x1, P1 ;  /* 0x00000001ff0c7807 */ /* 0x000fe20000800000 */
[----:B------:R-:W-:Y:S01]  /*9df0*/  UMOV UR25, UR33 ;  /* 0x0000002100197c82 */ /* 0x000fe20008000000 */
[----:B------:R-:W-:Y:S01]  /*9e00*/  UMOV UR28, UR36 ;  /* 0x00000024001c7c82 */ /* 0x000fe20008000000 */
[----:B------:R-:W-:Y:S01]  /*9e10*/  UMOV UR27, UR35 ;  /* 0x00000023001b7c82 */ /* 0x000fe20008000000 */
[----:B------:R-:W-:Y:S01]  /*9e20*/  UMOV UR17, UR33 ;  /* 0x0000002100117c82 */ /* 0x000fe20008000000 */
[----:B------:R-:W-:Y:S01]  /*9e30*/  UMOV UR18, UR34 ;  /* 0x0000002200127c82 */ /* 0x000fe20008000000 */
[----:B------:R-:W-:Y:S01]  /*9e40*/  UMOV UR20, UR36 ;  /* 0x0000002400147c82 */ /* 0x000fe20008000000 */
[----:B------:R0:W-:Y:S01]  /*9e50*/  UTMALDG.3D [UR32], [UR14], desc[UR22] ;  /* 0x000016200e0075b4 */ /* 0x0001e20008011000 */
[----:B------:R-:W-:Y:S01]  /*9e60*/  UMOV UR9, UR33 ;  /* 0x0000002100097c82 */ /* 0x000fe20008000000 */
[----:B------:R-:W-:Y:S01]  /*9e70*/  UMOV UR11, UR19 ;  /* 0x00000013000b7c82 */ /* 0x000fe20008000000 */
[----:B------:R-:W-:Y:S01]  /*9e80*/  UMOV UR12, UR36 ;  /* 0x00000024000c7c82 */ /* 0x000fe20008000000 */
[----:B------:R-:W-:Y:S01]  /*9e90*/  UMOV UR10, UR26 ;  /* 0x0000001a000a7c82 */ /* 0x000fe20008000000 */
[----:B------:R-:W-:-:S02]  /*9ea0*/  LOP3.LUT R5, R5, R12, RZ, 0x3c, !PT ;  /* 0x0000000c05057212 */ /* 0x000fc400078e3cff */
[----:B------:R-:W-:Y:S01]  /*9eb0*/  SEL R6, R6, RZ, P1 ;  /* 0x000000ff06067207 */ /* 0x000fe20000800000 */
[----:B------:R0:W-:Y:S01]  /*9ec0*/  UTMALDG.3D [UR24], [UR14], desc[UR22] ;  /* 0x000016180e0075b4 */ /* 0x0001e20008011000 */
[----:B------:R0:W-:Y:S01]  /*9ed0*/  UTMALDG.3D [UR16], [UR40], desc[UR22] ;  /* 0x00001610280075b4 */ /* 0x0001e20008011000 */
[----:B------:R0:W-:Y:S02]  /*9ee0*/  UTMALDG.3D [UR8], [UR40], desc[UR22] ;  /* 0x00001608280075b4 */ /* 0x0001e40008011000 */
[----:B0-----:R-:W-:Y:S05]  /*9ef0*/  @P3 BRA `(.L_x_295) ;  /* 0xfffffffc00183947 */ /* 0x001fea000383ffff */
.L_x_291:
[----:B------:R-:W-:Y:S05]  /*9f00*/  BSYNC B1 ;  /* 0x0000000000017941 */ /* 0x000fea0003800000 */
.L_x_290:
[----:B------:R-:W-:Y:S01]  /*9f10*/  LOP3.LUT P3, RZ, R11, 0xff, RZ, 0xc0, !PT ;  /* 0x000000ff0bff7812 */ /* 0x000fe2000786c0ff */
[----:B------:R-:W-:Y:S01]  /*9f20*/  ULDC.64 UR8, c[0x0][0x650] ;  /* 0x0001940000087ab9 */ /* 0x000fe20000000a00 */
[----:B------:R-:W-:Y:S01]  /*9f30*/  IADD3 R0, R13, R0, RZ ;  /* 0x000000000d007210 */ /* 0x000fe20007ffe0ff */
[----:B------:R-:W-:Y:S01]  /*9f40*/  BSSY B1, `(.L_x_296) ;  /* 0x000006c000017945 */ /* 0x000fe20003800000 */
[----:B------:R-:W-:Y:S01]  /*9f50*/  IADD3 R16, P4, R16, UR30, RZ ;  /* 0x0000001e10107c10 */ /* 0x000fe2000ff9e0ff */
[----:B------:R-:W-:Y:S01]  /*9f60*/  IMAD.MOV.U32 R7, RZ, RZ, -0x1 ;  /* 0xffffffffff077424 */ /* 0x000fe200078e00ff */
[----:B------:R-:W-:Y:S01]  /*9f70*/  SHF.R.U32.HI R4, RZ, 0x2, R0 ;  /* 0x00000002ff047819 */ /* 0x000fe20000011600 */
[----:B------:R-:W-:Y:S01]  /*9f80*/  IMAD.MOV.U32 R8, RZ, RZ, -0x1 ;  /* 0xffffffffff087424 */ /* 0x000fe200078e00ff */
[----:B------:R-:W-:Y:S02]  /*9f90*/  ISETP.GT.U32.AND P1, PT, R0, 0x3, PT ;  /* 0x000000030000780c */ /* 0x000fe40003f24070 */
[----:B------:R-:W-:-:S02]  /*9fa0*/  LOP3.LUT R4, R4, 0x1, RZ, 0xc0, !PT ;  /* 0x0000000104047812 */ /* 0x000fc400078ec0ff */
[----:B------:R-:W-:Y:S01]  /*9fb0*/  ISETP.LT.U32.AND P1, PT, R13, 0x4, P1 ;  /* 0x000000040d00780c */ /* 0x000fe20000f21070 */
[----:B------:R-:W0:Y:S01]  /*9fc0*/  @P3 S2R R6, SR_CgaCtaId ;  /* 0x0000000000063919 */ /* 0x000e220000008800 */
[----:B------:R-:W-:Y:S02]  /*9fd0*/  @P3 MOV R5, 0x400 ;  /* 0x0000040000053802 */ /* 0x000fe40000000f00 */
[----:B------:R-:W-:Y:S02]  /*9fe0*/  IADD3.X R17, R17, UR7, RZ, P4, !PT ;  /* 0x0000000711117c10 */ /* 0x000fe4000a7fe4ff */
[----:B------:R-:W-:Y:S02]  /*9ff0*/  ISETP.GE.U32.AND P4, PT, R16, UR8, PT ;  /* 0x0000000810007c0c */ /* 0x000fe4000bf86070 */
[----:B------:R-:W-:Y:S02]  /*a000*/  MOV R9, 0xffffffff ;  /* 0xffffffff00097802 */ /* 0x000fe40000000f00 */
[----:B------:R-:W-:-:S02]  /*a010*/  LOP3.LUT R0, R0, 0x3, RZ, 0xc0, !PT ;  /* 0x0000000300007812 */ /* 0x000fc400078ec0ff */
[----:B------:R-:W-:Y:S02]  /*a020*/  PRMT R11, RZ, 0x7610, R11 ;  /* 0x00007610ff0b7816 */ /* 0x000fe4000000000b */
[----:B0-----:R-:W-:-:S04]  /*a030*/  @P3 LEA R5, R6, R5, 0x18 ;  /* 0x0000000506053211 */ /* 0x001fc800078ec0ff */
[----:B------:R0:W-:Y:S01]  /*a040*/  @P3 SYNCS.ARRIVE.TRANS64.A1T0 RZ, [R5+URZ+0x58], RZ ;  /* 0x000058ff05ff39a7 */ /* 0x0001e2000810003f */
[----:B------:R-:W-:Y:S02]  /*a050*/  ISETP.NE.U32.AND P3, PT, R4, 0x1, PT ;  /* 0x000000010400780c */ /* 0x000fe40003f65070 */
[----:B------:R-:W-:Y:S02]  /*a060*/  SEL R4, RZ, 0x1, !P1 ;  /* 0x00000001ff047807 */ /* 0x000fe40004800000 */
[----:B------:R-:W-:Y:S02]  /*a070*/  ISETP.GE.U32.AND.EX P1, PT, R17, UR9, PT, P4 ;  /* 0x0000000911007c0c */ /* 0x000fe4000bf26140 */
[----:B------:R-:W-:-:S04]  /*a080*/  ISETP.GT.U32.AND P3, PT, R13, 0x3, !P3 ;  /* 0x000000030d00780c */ /* 0x000fc80005f64070 */
[----:B0-----:R-:W-:-:S04]  /*a090*/  SEL R5, RZ, 0x1, !P3 ;  /* 0x00000001ff057807 */ /* 0x001fc80005800000 */
[--C-:B------:R-:W-:Y:S02]  /*a0a0*/  LOP3.LUT R3, R5, R3, R4.reuse, 0x96, !PT ;  /* 0x0000000305037212 */ /* 0x100fe400078e9604 */
[----:B------:R-:W-:Y:S01]  /*a0b0*/  PRMT R4, RZ, 0x7610, R4 ;  /* 0x00007610ff047816 */ /* 0x000fe20000000004 */
[----:B------:R-:W-:Y:S06]  /*a0c0*/  @P1 BRA `(.L_x_297) ;  /* 0x00000004004c1947 */ /* 0x000fec0003800000 */
[----:B------:R-:W-:Y:S01]  /*a0d0*/  ULDC.64 UR8, c[0x0][0x628] ;  /* 0x00018a0000087ab9 */ /* 0x000fe20000000a00 */
[----:B------:R-:W0:Y:S01]  /*a0e0*/  S2R R14, SR_CTAID.X ;  /* 0x00000000000e7919 */ /* 0x000e220000002500 */
[----:B------:R-:W-:Y:S01]  /*a0f0*/  ISETP.NE.U32.AND P1, PT, RZ, UR8, PT ;  /* 0x00000008ff007c0c */ /* 0x000fe2000bf25070 */
[----:B------:R-:W-:Y:S01]  /*a100*/  ULDC UR11, c[0x0][0x630] ;  /* 0x00018c00000b7ab9 */ /* 0x000fe20000000800 */
[----:B------:R-:W-:Y:S01]  /*a110*/  MOV R4, R16 ;  /* 0x0000001000047202 */ /* 0x000fe20000000f00 */
[----:B------:R-:W1:Y:S01]  /*a120*/  S2R R12, SR_CTAID.Y ;  /* 0x00000000000c7919 */ /* 0x000e620000002600 */
[----:B------:R-:W-:Y:S01]  /*a130*/  ISETP.NE.AND.EX P1, PT, RZ, UR9, PT, P1 ;  /* 0x00000009ff007c0c */ /* 0x000fe2000bf25310 */
[----:B------:R-:W-:-:S12]  /*a140*/  IMAD.MOV.U32 R5, RZ, RZ, R17 ;  /* 0x000000ffff057224 */ /* 0x000fd800078e0011 */
[----:B------:R-:W-:Y:S05]  /*a150*/  @!P1 BRA `(.L_x_298) ;  /* 0x0000000000289947 */ /* 0x000fea0003800000 */
[----:B------:R-:W-:Y:S02]  /*a160*/  ULDC UR10, c[0x0][0x634] ;  /* 0x00018d00000a7ab9 */ /* 0x000fe40000000800 */
[----:B------:R-:W-:-:S04]  /*a170*/  IADD3 R9, P1, R16, UR10, RZ ;  /* 0x0000000a10097c10 */ /* 0x000fc8000ff3e0ff */
[----:B------:R-:W-:-:S05]  /*a180*/  IADD3.X R15, RZ, R17, RZ, P1, !PT ;  /* 0x00000011ff0f7210 */ /* 0x000fca0000ffe4ff */
[----:B------:R-:W-:-:S04]  /*a190*/  IMAD.WIDE.U32 R6, R15, UR8, RZ ;  /* 0x000000080f067c25 */ /* 0x000fc8000f8e00ff */
[----:B------:R-:W-:-:S04]  /*a1a0*/  IMAD.WIDE.U32 R6, P1, R9, UR9, R6 ;  /* 0x0000000909067c25 */ /* 0x000fc8000f820006 */
[----:B------:R-:W-:Y:S01]  /*a1b0*/  IMAD.WIDE.U32 R8, R9, UR8, RZ ;  /* 0x0000000809087c25 */ /* 0x000fe2000f8e00ff */
[----:B------:R-:W-:-:S03]  /*a1c0*/  MOV R4, R7 ;  /* 0x0000000700047202 */ /* 0x000fc60000000f00 */
[----:B------:R-:W-:Y:S01]  /*a1d0*/  IMAD.X R5, RZ, RZ, RZ, P1 ;  /* 0x000000ffff057224 */ /* 0x000fe200008e06ff */
[----:B------:R-:W-:-:S05]  /*a1e0*/  IADD3 RZ, P1, R9, R6, RZ ;  /* 0x0000000609ff7210 */ /* 0x000fca0007f3e0ff */
[----:B------:R-:W-:-:S08]  /*a1f0*/  IMAD.WIDE.U32.X R4, R15, UR9, R4, P1 ;  /* 0x000000090f047c25 */ /* 0x000fd000088e0404 */
.L_x_298:
[--C-:B------:R-:W-:Y:S01]  /*a200*/  SHF.R.U64 R8, R4, UR11, R5.reuse ;  /* 0x0000000b04087c19 */ /* 0x100fe20008001205 */
[----:B------:R-:W-:Y:S01]  /*a210*/  ULDC.64 UR8, c[0x0][0x620] ;  /* 0x0001880000087ab9 */ /* 0x000fe20000000a00 */
[----:B------:R-:W-:Y:S01]  /*a220*/  SHF.R.U32.HI R4, RZ, UR11, R5 ;  /* 0x0000000bff047c19 */ /* 0x000fe20008011605 */
[----:B------:R-:W2:Y:S01]  /*a230*/  LDC R25, c[0x0][0x144] ;  /* 0x00005100ff197b82 */ /* 0x000ea20000000800 */
[----:B------:R-:W-:Y:S01]  /*a240*/  IADD3 R7, P1, RZ, -R8, RZ ;  /* 0x80000008ff077210 */ /* 0x000fe20007f3e0ff */
[----:B------:R-:W-:Y:S01]  /*a250*/  ULDC.64 UR12, c[0x0][0x640] ;  /* 0x00019000000c7ab9 */ /* 0x000fe20000000a00 */
[----:B0-----:R-:W-:Y:S01]  /*a260*/  I2FP.F32.U32 R9, R14 ;  /* 0x0000000e00097245 */ /* 0x001fe20000201000 */
[----:B------:R-:W-:Y:S02]  /*a270*/  ULDC UR10, c[0x0][0x608] ;  /* 0x00018200000a7ab9 */ /* 0x000fe40000000800 */
[----:B------:R-:W-:Y:S01]  /*a280*/  IMAD.X R4, RZ, RZ, ~R4, P1 ;  /* 0x000000ffff047224 */ /* 0x000fe200008e0e04 */
[----:B------:R-:W-:Y:S01]  /*a290*/  ISETP.NE.U32.AND P1, PT, RZ, UR12, PT ;  /* 0x0000000cff007c0c */ /* 0x000fe2000bf25070 */
[----:B------:R-:W0:Y:S02]  /*a2a0*/  LDC R21, c[0x0][0x148] ;  /* 0x00005200ff157b82 */ /* 0x000e240000000800 */
[----:B------:R-:W-:Y:S01]  /*a2b0*/  IMAD R6, R4, UR8, RZ ;  /* 0x0000000804067c24 */ /* 0x000fe2000f8e02ff */
[----:B------:R-:W-:Y:S01]  /*a2c0*/  ISETP.NE.AND.EX P1, PT, RZ, UR13, PT, P1 ;  /* 0x0000000dff007c0c */ /* 0x000fe2000bf25310 */
[----:B------:R-:W-:Y:S01]  /*a2d0*/  IMAD.WIDE.U32 R4, R7, UR8, R16 ;  /* 0x0000000807047c25 */ /* 0x000fe2000f8e0010 */
[----:B------:R-:W-:-:S03]  /*a2e0*/  ULDC UR8, c[0x0][0x150] ;  /* 0x0000540000087ab9 */ /* 0x000fc60000000800 */
[----:B------:R-:W-:Y:S02]  /*a2f0*/  IMAD R7, R7, UR9, R6 ;  /* 0x0000000907077c24 */ /* 0x000fe4000f8e0206 */
[----:B------:R-:W-:Y:S01]  /*a300*/  FMUL R6, R9, UR8 ;  /* 0x0000000809067c20 */ /* 0x000fe20008400000 */
[----:B------:R-:W-:Y:S01]  /*a310*/  ULDC UR8, c[0x0][0x618] ;  /* 0x0001860000087ab9 */ /* 0x000fe20000000800 */
[----:B------:R-:W-:Y:S01]  /*a320*/  ULDC UR9, c[0x0][0x154] ;  /* 0x0000550000097ab9 */ /* 0x000fe20000000800 */
[----:B------:R-:W-:-:S03]  /*a330*/  IADD3 R5, R5, R7, RZ ;  /* 0x0000000705057210 */ /* 0x000fc60007ffe0ff */
[----:B------:R-:W3:Y:S01]  /*a340*/  F2I.U32.TRUNC.NTZ R6, R6 ;  /* 0x0000000600067305 */ /* 0x000ee2000020f000 */
[----:B------:R-:W-:Y:S02]  /*a350*/  SHF.R.U64 R9, R4, UR8, R5 ;  /* 0x0000000804097c19 */ /* 0x000fe40008001205 */
[----:B-1----:R-:W-:-:S05]  /*a360*/  I2FP.F32.U32 R4, R12 ;  /* 0x0000000c00047245 */ /* 0x002fca0000201000 */
[----:B------:R-:W-:Y:S01]  /*a370*/  FMUL R22, R4, UR9 ;  /* 0x0000000904167c20 */ /* 0x000fe20008400000 */
[----:B------:R-:W-:Y:S01]  /*a380*/  SHF.R.U32.HI R4, RZ, UR8, R5 ;  /* 0x00000008ff047c19 */ /* 0x000fe20008011605 */
[----:B------:R-:W-:-:S03]  /*a390*/  ULDC UR8, c[0x0][0x658] ;  /* 0x0001960000087ab9 */ /* 0x000fc60000000800 */
[--C-:B------:R-:W-:Y:S01]  /*a3a0*/  SHF.R.U32.HI R5, RZ, UR10, R4.reuse ;  /* 0x0000000aff057c19 */ /* 0x100fe20008011604 */
[----:B------:R-:W1:Y:S01]  /*a3b0*/  F2I.U32.TRUNC.NTZ R22, R22 ;  /* 0x0000001600167305 */ /* 0x000e62000020f000 */
[----:B------:R-:W-:Y:S01]  /*a3c0*/  SHF.R.U64 R20, R9, UR10, R4 ;  /* 0x0000000a09147c19 */ /* 0x000fe20008001204 */
[----:B---3--:R-:W-:Y:S01]  /*a3d0*/  IMAD.MOV R6, RZ, RZ, -R6 ;  /* 0x000000ffff067224 */ /* 0x008fe200078e0a06 */
[--C-:B------:R-:W-:Y:S02]  /*a3e0*/  SHF.R.U32.HI R23, RZ, UR8, R5.reuse ;  /* 0x00000008ff177c19 */ /* 0x100fe40008011605 */
[----:B------:R-:W-:Y:S01]  /*a3f0*/  SHF.R.U64 R15, R20, UR8, R5 ;  /* 0x00000008140f7c19 */ /* 0x000fe20008001205 */
[----:B--2---:R-:W-:Y:S02]  /*a400*/  IMAD R14, R25, R6, R14 ;  /* 0x00000006190e7224 */ /* 0x004fe400078e020e */
[----:B------:R-:W-:Y:S01]  /*a410*/  IMAD.MOV.U32 R5, RZ, RZ, R23 ;  /* 0x000000ffff057224 */ /* 0x000fe200078e0017 */
[----:B------:R-:W-:Y:S01]  /*a420*/  MOV R4, R15 ;  /* 0x0000000f00047202 */ /* 0x000fe20000000f00 */
[----:B------:R-:W-:Y:S06]  /*a430*/  @!P1 BRA `(.L_x_299) ;  /* 0x0000000000289947 */ /* 0x000fec0003800000 */
[----:B------:R-:W-:Y:S02]  /*a440*/  ULDC UR8, c[0x0][0x64c] ;  /* 0x0001930000087ab9 */ /* 0x000fe40000000800 */
[----:B------:R-:W-:-:S04]  /*a450*/  IADD3 R5, P1, R15, UR8, RZ ;  /* 0x000000080f057c10 */ /* 0x000fc8000ff3e0ff */
[----:B------:R-:W-:-:S05]  /*a460*/  IADD3.X R23, RZ, R23, RZ, P1, !PT ;  /* 0x00000017ff177210 */ /* 0x000fca0000ffe4ff */
[----:B------:R-:W-:-:S04]  /*a470*/  IMAD.WIDE.U32 R6, R23, UR12, RZ ;  /* 0x0000000c17067c25 */ /* 0x000fc8000f8e00ff */
[----:B------:R-:W-:-:S04]  /*a480*/  IMAD.WIDE.U32 R6, P1, R5, UR13, R6 ;  /* 0x0000000d05067c25 */ /* 0x000fc8000f820006 */
[----:B------:R-:W-:Y:S01]  /*a490*/  IMAD.WIDE.U32 R4, R5, UR12, RZ ;  /* 0x0000000c05047c25 */ /* 0x000fe2000f8e00ff */
[----:B------:R-:W-:-:S04]  /*a4a0*/  MOV R4, R7 ;  /* 0x0000000700047202 */ /* 0x000fc80000000f00 */
[----:B------:R-:W-:Y:S01]  /*a4b0*/  IADD3 RZ, P3, R5, R6, RZ ;  /* 0x0000000605ff7210 */ /* 0x000fe20007f7e0ff */
[----:B------:R-:W-:-:S04]  /*a4c0*/  IMAD.X R5, RZ, RZ, RZ, P1 ;  /* 0x000000ffff057224 */ /* 0x000fc800008e06ff */
[----:B------:R-:W-:-:S08]  /*a4d0*/  IMAD.WIDE.U32.X R4, R23, UR13, R4, P3 ;  /* 0x0000000d17047c25 */ /* 0x000fd000098e0404 */
.L_x_299:
[----:B------:R-:W-:Y:S01]  /*a4e0*/  ISETP.NE.AND P1, PT, R2, 0x1, PT ;  /* 0x000000010200780c */ /* 0x000fe20003f25270 */
[----:B------:R-:W-:Y:S01]  /*a4f0*/  ULDC UR8, c[0x0][0x648] ;  /* 0x0001920000087ab9 */ /* 0x000fe20000000800 */
[----:B------:R-:W-:Y:S01]  /*a500*/  LOP3.LUT R20, R20, UR6, RZ, 0xc0, !PT ;  /* 0x0000000614147c12 */ /* 0x000fe2000f8ec0ff */
[----:B-1----:R-:W-:Y:S01]  /*a510*/  IMAD.MOV R22, RZ, RZ, -R22 ;  /* 0x000000ffff167224 */ /* 0x002fe200078e0a16 */
[----:B------:R-:W-:Y:S01]  /*a520*/  SHF.R.U64 R5, R4, UR8, R5 ;  /* 0x0000000804057c19 */ /* 0x000fe20008001205 */
[----:B------:R-:W-:Y:S01]  /*a530*/  ULDC UR8, c[0x0][0x638] ;  /* 0x00018e0000087ab9 */ /* 0x000fe20000000800 */
[----:B------:R-:W-:Y:S01]  /*a540*/  LOP3.LUT R6, R9, UR4, RZ, 0xc0, !PT ;  /* 0x0000000409067c12 */ /* 0x000fe2000f8ec0ff */
[----:B------:R-:W-:Y:S01]  /*a550*/  ULDC UR9, c[0x0][0x610] ;  /* 0x0001840000097ab9 */ /* 0x000fe20000000800 */
[C---:B------:R-:W-:Y:S01]  /*a560*/  IADD3 R4, -R5.reuse, RZ, RZ ;  /* 0x000000ff05047210 */ /* 0x040fe20007ffe1ff */
[----:B------:R-:W-:-:S04]  /*a570*/  IMAD R5, R5, UR5, R20 ;  /* 0x0000000505057c24 */ /* 0x000fc8000f8e0214 */
[----:B0-----:R-:W-:Y:S02]  /*a580*/  @P1 IMAD R14, R21, R22, R12 ;  /* 0x00000016150e1224 */ /* 0x001fe400078e020c */
[----:B------:R-:W-:Y:S01]  /*a590*/  IMAD R15, R4, UR8, R15 ;  /* 0x00000008040f7c24 */ /* 0x000fe2000f8e020f */
[----:B------:R-:W-:Y:S01]  /*a5a0*/  ULDC UR8, c[0x0][0x600] ;  /* 0x0001800000087ab9 */ /* 0x000fe20000000800 */
[----:B------:R-:W-:Y:S02]  /*a5b0*/  IMAD R14, R5, UR9, R14 ;  /* 0x00000009050e7c24 */ /* 0x000fe4000f8e020e */
[----:B------:R-:W-:Y:S02]  /*a5c0*/  IMAD R15, R15, UR8, R6 ;  /* 0x000000080f0f7c24 */ /* 0x000fe4000f8e0206 */
[----:B------:R-:W-:-:S03]  /*a5d0*/  IMAD.MOV.U32 R4, RZ, RZ, 0x1 ;  /* 0x00000001ff047424 */ /* 0x000fc600078e00ff */
[----:B------:R-:W-:Y:S02]  /*a5e0*/  SEL R9, R15, R14, !P1 ;  /* 0x0000000e0f097207 */ /* 0x000fe40004800000 */
[----:B------:R-:W-:-:S07]  /*a5f0*/  SEL R7, R14, R15, !P1 ;  /* 0x0000000f0e077207 */ /* 0x000fce0004800000 */
.L_x_297:
[----:B------:R-:W-:Y:S05]  /*a600*/  BSYNC B1 ;  /* 0x0000000000017941 */ /* 0x000fea0003800000 */
.L_x_296:
[----:B------:R-:W-:-:S13]  /*a610*/  LOP3.LUT P1, RZ, R4, 0xff, RZ, 0xc0, !PT ;  /* 0x000000ff04ff7812 */ /* 0x000fda000782c0ff */
[----:B------:R-:W-:Y:S05]  /*a620*/  @P1 BRA `(.L_x_300) ;  /* 0xfffffff400181947 */ /* 0x000fea000383ffff */
[----:B------:R-:W-:Y:S05]  /*a630*/  BSYNC B0 ;  /* 0x0000000000007941 */ /* 0x000fea0003800000 */
.L_x_288:
[----:B------:R-:W-:-:S03]  /*a640*/  UMOV UR8, 0xffffffff ;  /* 0xffffffff00087882 */ /* 0x000fc60000000000 */
[----:B------:R-:W-:Y:S05]  /*a650*/  BRA.DIV UR8, `(.L_x_301) ;  /* 0x0000000608187947 */ /* 0x000fea000b800000 */
[----:B------:R-:W-:-:S13]  /*a660*/  ELECT P6, URZ, PT ;  /* 0x00000000003f782f */ /* 0x000fda00038c0000 */
.L_x_315:
[----:B------:R-:W-:Y:S04]  /*a670*/  BSSY B0, `(.L_x_302) ;  /* 0x000002b000007945 */ /* 0x000fe80003800000 */
[----:B------:R-:W-:Y:S05]  /*a680*/  @!P6 BRA `(.L_x_303) ;  /* 0x0000000000a4e947 */ /* 0x000fea0003800000 */
[----:B------:R-:W-:-:S04]  /*a690*/  LOP3.LUT R19, R19, 0x2, RZ, 0xfc, !PT ;  /* 0x0000000213137812 */ /* 0x000fc800078efcff */
[----:B------:R-:W-:-:S13]  /*a6a0*/  ISETP.NE.AND P0, PT, R19, 0x3, PT ;  /* 0x000000031300780c */ /* 0x000fda0003f05270 */
[----:B------:R-:W-:Y:S05]  /*a6b0*/  @!P0 BRA `(.L_x_304) ;  /* 0x0000000000048947 */ /* 0x000fea0003800000 */
[----:B------:R-:W-:Y:S01]  /*a6c0*/  BPT.TRAP 0x1 ;  /* 0x000000040000795c */ /* 0x000fe20000300000 */
.L_x_304:
[----:B------:R-:W0:Y:S01]  /*a6d0*/  S2R R5, SR_CgaCtaId ;  /* 0x0000000000057919 */ /* 0x000e220000008800 */
[----:B------:R-:W-:Y:S02]  /*a6e0*/  MOV R2, 0x400 ;  /* 0x0000040000027802 */ /* 0x000fe40000000f00 */
[----:B------:R-:W-:Y:S02]  /*a6f0*/  SHF.L.U32 R4, R3, 0x1f, RZ ;  /* 0x0000001f03047819 */ /* 0x000fe400000006ff */
[----:B0-----:R-:W-:-:S04]  /*a700*/  LEA R5, R5, R2, 0x18 ;  /* 0x0000000205057211 */ /* 0x001fc800078ec0ff */
[----:B------:R-:W-:-:S05]  /*a710*/  IADD3 R5, R5, 0x20, RZ ;  /* 0x0000002005057810 */ /* 0x000fca0007ffe0ff */
[C---:B------:R-:W-:Y:S01]  /*a720*/  IMAD R7, R0.reuse, 0x8, R5 ;  /* 0x0000000800077824 */ /* 0x040fe200078e0205 */
[----:B------:R-:W-:-:S03]  /*a730*/  IADD3 R0, R0, 0x1, RZ ;  /* 0x0000000100007810 */ /* 0x000fc60007ffe0ff */
[----:B------:R-:W0:Y:S01]  /*a740*/  SYNCS.PHASECHK.TRANS64.TRYWAIT P0, [R7+URZ], R4 ;  /* 0x00000004070075a7 */ /* 0x000e22000800017f */
[----:B------:R-:W-:-:S04]  /*a750*/  ISETP.NE.AND P1, PT, R0, 0x4, PT ;  /* 0x000000040000780c */ /* 0x000fc80003f25270 */
[----:B------:R-:W-:Y:S02]  /*a760*/  SEL R2, RZ, 0x1, P1 ;  /* 0x00000001ff027807 */ /* 0x000fe40000800000 */
[----:B------:R-:W-:Y:S02]  /*a770*/  SEL R0, R0, RZ, P1 ;  /* 0x000000ff00007207 */ /* 0x000fe40000800000 */
[----:B------:R-:W-:-:S03]  /*a780*/  LOP3.LUT R9, R3, R2, RZ, 0x3c, !PT ;  /* 0x0000000203097212 */ /* 0x000fc600078e3cff */
[----:B------:R-:W-:Y:S01]  /*a790*/  IMAD R6, R0, 0x8, R5 ;  /* 0x0000000800067824 */ /* 0x000fe200078e0205 */
[----:B------:R-:W-:Y:S01]  /*a7a0*/  SHF.L.U32 R3, R9, 0x1f, RZ ;  /* 0x0000001f09037819 */ /* 0x000fe200000006ff */
[----:B0-----:R-:W-:Y:S06]  /*a7b0*/  @!P0 BRA `(.L_x_305) ;  /* 0x0000000000e08947 */ /* 0x001fec0003800000 */
.L_x_316:
[----:B------:R-:W1:Y:S01]  /*a7c0*/  SYNCS.PHASECHK.TRANS64.TRYWAIT P0, [R6+URZ], R3 ;  /* 0x00000003060075a7 */ /* 0x000e62000800017f */
[----:B------:R-:W-:-:S04]  /*a7d0*/  IADD3 R0, R0, 0x1, RZ ;  /* 0x0000000100007810 */ /* 0x000fc80007ffe0ff */
[----:B------:R-:W-:-:S04]  /*a7e0*/  ISETP.NE.AND P1, PT, R0, 0x4, PT ;  /* 0x000000040000780c */ /* 0x000fc80003f25270 */
[----:B------:R-:W-:Y:S02]  /*a7f0*/  SEL R2, RZ, 0x1, P1 ;  /* 0x00000001ff027807 */ /* 0x000fe40000800000 */
[----:B------:R-:W-:Y:S02]  /*a800*/  SEL R0, R0, RZ, P1 ;  /* 0x000000ff00007207 */ /* 0x000fe40000800000 */
[----:B------:R-:W-:-:S03]  /*a810*/  LOP3.LUT R9, R9, R2, RZ, 0x3c, !PT ;  /* 0x0000000209097212 */ /* 0x000fc600078e3cff */
[----:B0-----:R-:W-:Y:S01]  /*a820*/  IMAD R7, R0, 0x8, R5 ;  /* 0x0000000800077824 */ /* 0x001fe200078e0205 */
[----:B------:R-:W-:Y:S01]  /*a830*/  SHF.L.U32 R4, R9, 0x1f, RZ ;  /* 0x0000001f09047819 */ /* 0x000fe200000006ff */
[----:B-1----:R-:W-:Y:S06]  /*a840*/  @!P0 BRA `(.L_x_306) ;  /* 0x0000000000d08947 */ /* 0x002fec0003800000 */
.L_x_317:
[----:B------:R-:W1:Y:S01]  /*a850*/  SYNCS.PHASECHK.TRANS64.TRYWAIT P0, [R7+URZ], R4 ;  /* 0x00000004070075a7 */ /* 0x000e62000800017f */
[----:B------:R-:W-:-:S04]  /*a860*/  IADD3 R0, R0, 0x1, RZ ;  /* 0x0000000100007810 */ /* 0x000fc80007ffe0ff */
[----:B------:R-:W-:-:S04]  /*a870*/  ISETP.NE.AND P1, PT, R0, 0x4, PT ;  /* 0x000000040000780c */ /* 0x000fc80003f25270 */
[----:B------:R-:W-:Y:S02]  /*a880*/  SEL R2, RZ, 0x1, P1 ;  /* 0x00000001ff027807 */ /* 0x000fe40000800000 */
[----:B------:R-:W-:Y:S02]  /*a890*/  SEL R0, R0, RZ, P1 ;  /* 0x000000ff00007207 */ /* 0x000fe40000800000 */
[----:B------:R-:W-:Y:S01]  /*a8a0*/  LOP3.LUT R2, R9, R2, RZ, 0x3c, !PT ;  /* 0x0000000209027212 */ /* 0x000fe200078e3cff */
[----:B-1----:R-:W-:Y:S06]  /*a8b0*/  @!P0 BRA `(.L_x_307) ;  /* 0x0000000000c88947 */ /* 0x002fec0003800000 */
.L_x_318:
[----:B------:R-:W-:Y:S01]  /*a8c0*/  IMAD R5, R0, 0x8, R5 ;  /* 0x0000000800057824 */ /* 0x000fe200078e0205 */
[----:B------:R-:W-:-:S07]  /*a8d0*/  SHF.L.U32 R0, R2, 0x1f, RZ ;  /* 0x0000001f02007819 */ /* 0x000fce00000006ff */
.L_x_308:
[----:B--2---:R2:W3:Y:S02]  /*a8e0*/  SYNCS.PHASECHK.TRANS64.TRYWAIT P0, [R5+URZ], R0 ;  /* 0x00000000050075a7 */ /* 0x0044e4000800017f */
[----:B---3--:R-:W-:Y:S05]  /*a8f0*/  @!P0 NANOSLEEP.SYNCS 0x989680 ;  /* 0x009896800000895d */ /* 0x008fea0003900000 */
[----:B------:R-:W3:Y:S02]  /*a900*/  @!P0 SYNCS.PHASECHK.TRANS64 P0, [R5+URZ], R0 ;  /* 0x00000000050085a7 */ /* 0x000ee4000800007f */
[----:B---3--:R-:W-:Y:S05]  /*a910*/  @!P0 BRA `(.L_x_308) ;  /* 0xfffffffc00f08947 */ /* 0x008fea000383ffff */
.L_x_303:
[----:B------:R-:W-:Y:S05]  /*a920*/  BSYNC B0 ;  /* 0x0000000000007941 */ /* 0x000fea0003800000 */
.L_x_302:
[----:B------:R-:W-:Y:S05]  /*a930*/  EXIT ;  /* 0x000000000000794d */ /* 0x000fea0003800000 */
.L_x_17:
[----:B---3--:R3:W4:Y:S02]  /*a940*/  SYNCS.PHASECHK.TRANS64.TRYWAIT P1, [R3+URZ], R0 ;  /* 0x00000000030075a7 */ /* 0x008724000802017f */
[----:B----4-:R-:W-:Y:S05]  /*a950*/  @!P1 NANOSLEEP.SYNCS 0x989680 ;  /* 0x009896800000995d */ /* 0x010fea0003900000 */
[----:B------:R-:W4:Y:S02]  /*a960*/  @!P1 SYNCS.PHASECHK.TRANS64 P1, [R3+URZ], R0 ;  /* 0x00000000030095a7 */ /* 0x000f24000802007f */
[----:B----4-:R-:W-:Y:S05]  /*a970*/  @!P1 BRA `(.L_x_17) ;  /* 0xfffffffc00f09947 */ /* 0x010fea000383ffff */
[----:B------:R-:W-:Y:S05]  /*a980*/  BRA `(.L_x_16) ;  /* 0xffffff6800207947 */ /* 0x000fea000383ffff */
.L_x_22:
[----:B-1----:R-:W-:-:S04]  /*a990*/  MOV R4, UR9 ;  /* 0x0000000900047c02 */ /* 0x002fc80008000f00 */
[----:B------:R1:W2:Y:S03]  /*a9a0*/  SYNCS.PHASECHK.TRANS64.TRYWAIT P1, [R4+URZ], R3 ;  /* 0x00000003040075a7 */ /* 0x0002a6000802017f */
[----:B--2---:R-:W-:Y:S05]  /*a9b0*/  @!P1 NANOSLEEP.SYNCS 0x989680 ;  /* 0x009896800000995d */ /* 0x004fea0003900000 */
[----:B------:R-:W2:Y:S02]  /*a9c0*/  @!P1 SYNCS.PHASECHK.TRANS64 P1, [R4+URZ], R3 ;  /* 0x00000003040095a7 */ /* 0x000ea4000802007f */
[----:B--2---:R-:W-:Y:S05]  /*a9d0*/  @!P1 BRA `(.L_x_22) ;  /* 0xfffffffc00ec9947 */ /* 0x004fea000383ffff */
[----:B------:R-:W-:Y:S05]  /*a9e0*/  BRA `(.L_x_21) ;  /* 0xffffff7000147947 */ /* 0x000fea000383ffff */
.L_x_289:
[----:B------:R-:W-:Y:S01]  /*a9f0*/  BSSY B1, `(.L_x_309) ;  /* 0x0000006000017945 */ /* 0x000fe20003800000 */
[----:B------:R-:W-:-:S07]  /*aa00*/  IMAD.MOV.U32 R15, RZ, RZ, -0x1 ;  /* 0xffffffffff0f7424 */ /* 0x000fce00078e00ff */
[----:B------:R-:W-:Y:S05]  /*aa10*/  WARPSYNC.COLLECTIVE R15, `(.L_x_310) ;  /* 0x000000000f0c7348 */ /* 0x000fea0003c00000 */
[----:B------:R-:W-:Y:S02]  /*aa20*/  ELECT P6, UR62, PT ;  /* 0x00000000003e782f */ /* 0x000fe400038c0000 */
[----:B------:R-:W-:Y:S01]  /*aa30*/  MOV R14, UR62 ;  /* 0x0000003e000e7c02 */ /* 0x000fe20008000f00 */
[----:B------:R-:W-:Y:S10]  /*aa40*/  ENDCOLLECTIVE ;  /* 0x000000000000791b */ /* 0x000ff40003800000 */
.L_x_310:
[----:B------:R-:W-:Y:S05]  /*aa50*/  BSYNC B1 ;  /* 0x0000000000017941 */ /* 0x000fea0003800000 */
.L_x_309:
[----:B------:R-:W-:Y:S05]  /*aa60*/  BRA `(.L_x_311) ;  /* 0xfffffff000147947 */ /* 0x000fea000383ffff */
.L_x_292:
[----:B0-----:R0:W1:Y:S02]  /*aa70*/  SYNCS.PHASECHK.TRANS64.TRYWAIT P1, [R12+URZ+0x20], R7 ;  /* 0x000020070c0075a7 */ /* 0x001064000802017f */
[----:B-1----:R-:W-:Y:S05]  /*aa80*/  @!P1 NANOSLEEP.SYNCS 0x989680 ;  /* 0x009896800000995d */ /* 0x002fea0003900000 */
[----:B------:R-:W1:Y:S02]  /*aa90*/  @!P1 SYNCS.PHASECHK.TRANS64 P1, [R12+URZ+0x20], R7 ;  /* 0x000020070c0095a7 */ /* 0x000e64000802007f */
[----:B-1----:R-:W-:Y:S05]  /*aaa0*/  @!P1 BRA `(.L_x_292) ;  /* 0xfffffffc00f09947 */ /* 0x002fea000383ffff */
[----:B------:R-:W-:Y:S05]  /*aab0*/  BRA `(.L_x_312) ;  /* 0xfffffff000487947 */ /* 0x000fea000383ffff */
.L_x_301:
[----:B------:R-:W-:Y:S01]  /*aac0*/  BSSY B0, `(.L_x_313) ;  /* 0x0000006000007945 */ /* 0x000fe20003800000 */
[----:B------:R-:W-:-:S07]  /*aad0*/  MOV R15, 0xffffffff ;  /* 0xffffffff000f7802 */ /* 0x000fce0000000f00 */
[----:B------:R-:W-:Y:S05]  /*aae0*/  WARPSYNC.COLLECTIVE R15, `(.L_x_314) ;  /* 0x000000000f0c7348 */ /* 0x000fea0003c00000 */
[----:B------:R-:W-:Y:S02]  /*aaf0*/  ELECT P6, UR62, PT ;  /* 0x00000000003e782f */ /* 0x000fe400038c0000 */
[----:B------:R-:W-:Y:S01]  /*ab00*/  MOV R14, UR62 ;  /* 0x0000003e000e7c02 */ /* 0x000fe20008000f00 */
[----:B------:R-:W-:Y:S10]  /*ab10*/  ENDCOLLECTIVE ;  /* 0x000000000000791b */ /* 0x000ff40003800000 */
.L_x_314:
[----:B------:R-:W-:Y:S05]  /*ab20*/  BSYNC B0 ;  /* 0x0000000000007941 */ /* 0x000fea0003800000 */
.L_x_313:
[----:B------:R-:W-:Y:S05]  /*ab30*/  BRA `(.L_x_315) ;  /* 0xfffffff800cc7947 */ /* 0x000fea000383ffff */
.L_x_305:
[----:B0-----:R0:W1:Y:S02]  /*ab40*/  SYNCS.PHASECHK.TRANS64.TRYWAIT P0, [R7+URZ], R4 ;  /* 0x00000004070075a7 */ /* 0x001064000800017f */
[----:B-1----:R-:W-:Y:S05]  /*ab50*/  @!P0 NANOSLEEP.SYNCS 0x989680 ;  /* 0x009896800000895d */ /* 0x002fea0003900000 */
[----:B------:R-:W1:Y:S02]  /*ab60*/  @!P0 SYNCS.PHASECHK.TRANS64 P0, [R7+URZ], R4 ;  /* 0x00000004070085a7 */ /* 0x000e64000800007f */
[----:B-1----:R-:W-:Y:S05]  /*ab70*/  @!P0 BRA `(.L_x_305) ;  /* 0xfffffffc00f08947 */ /* 0x002fea000383ffff */
[----:B------:R-:W-:Y:S05]  /*ab80*/  BRA `(.L_x_316) ;  /* 0xfffffffc000c7947 */ /* 0x000fea000383ffff */
.L_x_306:
[----:B0-----:R0:W1:Y:S02]  /*ab90*/  SYNCS.PHASECHK.TRANS64.TRYWAIT P0, [R6+URZ], R3 ;  /* 0x00000003060075a7 */ /* 0x001064000800017f */
[----:B-1----:R-:W-:Y:S05]  /*aba0*/  @!P0 NANOSLEEP.SYNCS 0x989680 ;  /* 0x009896800000895d */ /* 0x002fea0003900000 */
[----:B------:R-:W1:Y:S02]  /*abb0*/  @!P0 SYNCS.PHASECHK.TRANS64 P0, [R6+URZ], R3 ;  /* 0x00000003060085a7 */ /* 0x000e64000800007f */
[----:B-1----:R-:W-:Y:S05]  /*abc0*/  @!P0 BRA `(.L_x_306) ;  /* 0xfffffffc00f08947 */ /* 0x002fea000383ffff */
[----:B------:R-:W-:Y:S05]  /*abd0*/  BRA `(.L_x_317) ;  /* 0xfffffffc001c7947 */ /* 0x000fea000383ffff */
.L_x_307:
[----:B-1----:R1:W2:Y:S02]  /*abe0*/  SYNCS.PHASECHK.TRANS64.TRYWAIT P0, [R7+URZ], R4 ;  /* 0x00000004070075a7 */ /* 0x0022a4000800017f */
[----:B--2---:R-:W-:Y:S05]  /*abf0*/  @!P0 NANOSLEEP.SYNCS 0x989680 ;  /* 0x009896800000895d */ /* 0x004fea0003900000 */
[----:B------:R-:W2:Y:S02]  /*ac00*/  @!P0 SYNCS.PHASECHK.TRANS64 P0, [R7+URZ], R4 ;  /* 0x00000004070085a7 */ /* 0x000ea4000800007f */
[----:B--2---:R-:W-:Y:S05]  /*ac10*/  @!P0 BRA `(.L_x_307) ;  /* 0xfffffffc00f08947 */ /* 0x004fea000383ffff */
[----:B------:R-:W-:Y:S05]  /*ac20*/  BRA `(.L_x_318) ;  /* 0xfffffffc00247947 */ /* 0x000fea000383ffff */
.L_x_319:
[----:B------:R-:W-:-:S00]  /*ac30*/  BRA `(.L_x_319) ;  /* 0xfffffffc00fc7947 */ /* 0x000fc0000383ffff */
[----:B------:R-:W-:-:S00]  /*ac40*/  NOP ;  /* 0x0000000000007918 */ /* 0x000fc00000000000 */
        /* <DEDUP_REMOVED lines=11> */
.L_x_320:


//--------------------- .nv.global.init           --------------------------
	.section	.nv.global.init,"aw",@progbits
.nv.global.init:
	.type		$str$22,@object
	.size		$str$22,($str$23 - $str$22)
$str$22:
        /*0000*/ 	.byte	0x6b, 0x5f, 0x74, 0x69, 0x6c, 0x65, 0x5f, 0x63, 0x6f, 0x75, 0x6e, 0x74, 0x20, 0x3e, 0x3d, 0x20
        /*0010*/ 	.byte	0x31, 0x00
	.type		$str$23,@object
	.size		$str$23,(__unnamed_1 - $str$23)
$str$23:
        /*0012*/ 	.byte	0x2f, 0x74, 0x6d, 0x70, 0x2f, 0x63, 0x75, 0x74, 0x6c, 0x61, 0x73, 0x73, 0x5f, 0x73, 0x77, 0x65
        /*0022*/ 	.byte	0x65, 0x70, 0x5f, 0x73, 0x72, 0x63, 0x2f, 0x69, 0x6e, 0x63, 0x6c, 0x75, 0x64, 0x65, 0x2f, 0x63
        /*0032*/ 	.byte	0x75, 0x74, 0x6c, 0x61, 0x73, 0x73, 0x2f, 0x67, 0x65, 0x6d, 0x6d, 0x2f, 0x63, 0x6f, 0x6c, 0x6c
        /*0042*/ 	.byte	0x65, 0x63, 0x74, 0x69, 0x76, 0x65, 0x2f, 0x73, 0x6d, 0x39, 0x30, 0x5f, 0x6d, 0x6d, 0x61, 0x5f
        /*0052*/ 	.byte	0x74, 0x6d, 0x61, 0x5f, 0x67, 0x6d, 0x6d, 0x61, 0x5f, 0x73, 0x73, 0x5f, 0x77, 0x61, 0x72, 0x70
        /*0062*/ 	.byte	0x73, 0x70, 0x65, 0x63, 0x69, 0x61, 0x6c, 0x69, 0x7a, 0x65, 0x64, 0x2e, 0x68, 0x70, 0x70, 0x00
	.type		__unnamed_1,@object
	.size		__unnamed_1,(.L_0 - __unnamed_1)
__unnamed_1:
        /*0072*/ 	.byte	0x76, 0x6f, 0x69, 0x64, 0x20, 0x63, 0x75, 0x74, 0x6c, 0x61, 0x73, 0x73, 0x3a, 0x3a, 0x67, 0x65
        /* <DEDUP_REMOVED lines=175> */
        /*0b72*/ 	.byte	0x69, 0x74, 0x79, 0x5d, 0x00
.L_0:


//--------------------- .nv.shared._ZN7cutlass13device_kernelINS_4gemm6kernel13GemmUniversalIN4cute5tupleIJiiiiEEENS1_10collective13CollectiveMmaINS1_34MainloopSm90TmaGmmaWarpSpecializedILi4ENS5_IJNS4_1CILi1EEESB_SB_EEENS1_35KernelTmaWarpSpecializedCooperativeEEENS5_IJNSA_ILi256EEENSA_ILi128EEENSA_ILi64EEEEEEfNS5_IJlSB_lEEEfSJ_NS4_8TiledMMAINS4_8MMA_AtomIJNS4_4SM904GMMA30MMA_64x128x8_F32TF32TF32_SS_TNILNSN_7ScaleInE1ELSP_1EEEEEENS4_6LayoutINS5_IJNSA_ILi2EEESB_SB_EEENS5_IJSB_NSA_ILi0EEESV_EEEEENS5_IJNS4_10UnderscoreESY_SY_EEEEENS4_13SM90_TMA_LOADENS4_14ComposedLayoutINS4_7SwizzleILi3ELi4ELi3EEENS4_18smem_ptr_flag_bitsILi32EEENSS_INS5_IJNSA_ILi8EEENSA_ILi32EEEEEENS5_IJS18_SB_EEEEEEEvNS4_8identityES11_S1C_vS1D_EENS_8epilogue10collective6detail29Sm90TmaWarpSpecializedAdapterINS1G_15DefaultEpilogueIfSJ_SJ_NS1F_6thread17LinearCombinationIfLi1EffLNS1K_9ScaleType4KindE0ELNS_15FloatRoundStyleE2EfEENS1_15EpilogueDefaultEEEEEvvEEEEvNT_6ParamsE --------------------------
	.section	.nv.shared._ZN7cutlass13device_kernelINS_4gemm6kernel13GemmUniversalIN4cute5tupleIJiiiiEEENS1_10collective13CollectiveMmaINS1_34MainloopSm90TmaGmmaWarpSpecializedILi4ENS5_IJNS4_1CILi1EEESB_SB_EEENS1_35KernelTmaWarpSpecializedCooperativeEEENS5_IJNSA_ILi256EEENSA_ILi128EEENSA_ILi64EEEEEEfNS5_IJlSB_lEEEfSJ_NS4_8TiledMMAINS4_8MMA_AtomIJNS4_4SM904GMMA30MMA_64x128x8_F32TF32TF32_SS_TNILNSN_7ScaleInE1ELSP_1EEEEEENS4_6LayoutINS5_IJNSA_ILi2EEESB_SB_EEENS5_IJSB_NSA_ILi0EEESV_EEEEENS5_IJNS4_10UnderscoreESY_SY_EEEEENS4_13SM90_TMA_LOADENS4_14ComposedLayoutINS4_7SwizzleILi3ELi4ELi3EEENS4_18smem_ptr_flag_bitsILi32EEENSS_INS5_IJNSA_ILi8EEENSA_ILi32EEEEEENS5_IJS18_SB_EEEEEEEvNS4_8identityES11_S1C_vS1D_EENS_8epilogue10collective6detail29Sm90TmaWarpSpecializedAdapterINS1G_15DefaultEpilogueIfSJ_SJ_NS1F_6thread17LinearCombinationIfLi1EffLNS1K_9ScaleType4KindE0ELNS_15FloatRoundStyleE2EfEENS1_15EpilogueDefaultEEEEEvvEEEEvNT_6ParamsE,"aw",@nobits
	.sectionflags	@""
	.align	16
	.zero		1024


//--------------------- .nv.shared.reserved.0     --------------------------
	.section	.nv.shared.reserved.0,"aw",@nobits
	.weak		__nv_reservedSMEM_offset_0_alias
	.size		__nv_reservedSMEM_offset_0_alias, 0, 0
	.other		__nv_reservedSMEM_offset_0_alias,@"STO_CUDA_RESERVED_SHARED STV_DEFAULT"
__nv_reservedSMEM_offset_0_alias:
	.zero		0


//--------------------- .nv.global                --------------------------
	.section	.nv.global,"aw",@nobits
.nv.global:
	.type		_ZN40_INTERNAL_47eb4094_4_k_cu_672122e0_300014cute1_E,@object
	.size		_ZN40_INTERNAL_47eb4094_4_k_cu_672122e0_300014cute1_E,(_ZN40_INTERNAL_47eb4094_4_k_cu_672122e0_300014cuda3std3__45__cpo6cbeginE - _ZN40_INTERNAL_47eb4094_4_k_cu_672122e0_300014cute1_E)
_ZN40_INTERNAL_47eb4094_4_k_cu_672122e0_300014cute1_E:
	.zero		1
	.type		_ZN40_INTERNAL_47eb4094_4_k_cu_672122e0_300014cuda3std3__45__cpo6cbeginE,@object
	.size		_ZN40_INTERNAL_47eb4094_4_k_cu_672122e0_300014cuda3std3__45__cpo6cbeginE,(_ZN40_INTERNAL_47eb4094_4_k_cu_672122e0_300014cuda3std3__48in_placeE - _ZN40_INTERNAL_47eb4094_4_k_cu_672122e0_300014cuda3std3__45__cpo6cbeginE)
_ZN40_INTERNAL_47eb4094_4_k_cu_672122e0_300014cuda3std3__45__cpo6cbeginE:
	.zero		1
	.type		_ZN40_INTERNAL_47eb4094_4_k_cu_672122e0_300014cuda3std3__48in_placeE,@object
	.size		_ZN40_INTERNAL_47eb4094_4_k_cu_672122e0_300014cuda3std3__48in_placeE,(_ZN40_INTERNAL_47eb4094_4_k_cu_672122e0_300014cuda3std6ranges3__45__cpo9iter_moveE - _ZN40_INTERNAL_47eb4094_4_k_cu_672122e0_300014cuda3std3__48in_placeE)
_ZN40_INTERNAL_47eb4094_4_k_cu_672122e0_300014cuda3std3__48in_placeE:
	.zero		1
	.type		_ZN40_INTERNAL_47eb4094_4_k_cu_672122e0_300014cuda3std6ranges3__45__cpo9iter_moveE,@object
	.size		_ZN40_INTERNAL_47eb4094_4_k_cu_672122e0_300014cuda3std6ranges3__45__cpo9iter_moveE,(_ZN40_INTERNAL_47eb4094_4_k_cu_672122e0_300014cuda3std3__45__cpo5beginE - _ZN40_INTERNAL_47eb4094_4_k_cu_672122e0_300014cuda3std6ranges3__45__cpo9iter_moveE)
_ZN40_INTERNAL_47eb4094_4_k_cu_672122e0_300014cuda3std6ranges3__45__cpo9iter_moveE:
	.zero		1
	.type		_ZN40_INTERNAL_47eb4094_4_k_cu_672122e0_300014cuda3std3__45__cpo5beginE,@object
	.size		_ZN40_INTERNAL_47eb4094_4_k_cu_672122e0_300014cuda3std3__45__cpo5beginE,(_ZN40_INTERNAL_47eb4094_4_k_cu_672122e0_300014cuda3std3__442_GLOBAL__N__47eb4094_4_k_cu_672122e0_300016ignoreE - _ZN40_INTERNAL_47eb4094_4_k_cu_672122e0_300014cuda3std3__45__cpo5beginE)
_ZN40_INTERNAL_47eb4094_4_k_cu_672122e0_300014cuda3std3__45__cpo5beginE:
	.zero		1
	.type		_ZN40_INTERNAL_47eb4094_4_k_cu_672122e0_300014cuda3std3__442_GLOBAL__N__47eb4094_4_k_cu_672122e0_300016ignoreE,@object
	.size		_ZN40_INTERNAL_47eb4094_4_k_cu_672122e0_300014cuda3std3__442_GLOBAL__N__47eb4094_4_k_cu_672122e0_300016ignoreE,(_ZN40_INTERNAL_47eb4094_4_k_cu_672122e0_300014cute7productE - _ZN40_INTERNAL_47eb4094_4_k_cu_672122e0_300014cuda3std3__442_GLOBAL__N__47eb4094_4_k_cu_672122e0_300016ignoreE)
_ZN40_INTERNAL_47eb4094_4_k_cu_672122e0_300014cuda3std3__442_GLOBAL__N__47eb4094_4_k_cu_672122e0_300016ignoreE:
	.zero		1
	.type		_ZN40_INTERNAL_47eb4094_4_k_cu_672122e0_300014cute7productE,@object
	.size		_ZN40_INTERNAL_47eb4094_4_k_cu_672122e0_300014cute7productE,(_ZN40_INTERNAL_47eb4094_4_k_cu_672122e0_300014cuda3std3__45__cpo3endE - _ZN40_INTERNAL_47eb4094_4_k_cu_672122e0_300014cute7productE)
_ZN40_INTERNAL_47eb4094_4_k_cu_672122e0_300014cute7productE:
	.zero		1
	.type		_ZN40_INTERNAL_47eb4094_4_k_cu_672122e0_300014cuda3std3__45__cpo3endE,@object
	.size		_ZN40_INTERNAL_47eb4094_4_k_cu_672122e0_300014cuda3std3__45__cpo3endE,(_ZN40_INTERNAL_47eb4094_4_k_cu_672122e0_300014cuda3std3__419piecewise_constructE - _ZN40_INTERNAL_47eb4094_4_k_cu_672122e0_300014cuda3std3__45__cpo3endE)
_ZN40_INTERNAL_47eb4094_4_k_cu_672122e0_300014cuda3std3__45__cpo3endE:
	.zero		1
	.type		_ZN40_INTERNAL_47eb4094_4_k_cu_672122e0_300014cuda3std3__419piecewise_constructE,@object
	.size		_ZN40_INTERNAL_47eb4094_4_k_cu_672122e0_300014cuda3std3__419piecewise_constructE,(_ZN40_INTERNAL_47eb4094_4_k_cu_672122e0_300014cuda3std3__45__cpo4cendE - _ZN40_INTERNAL_47eb4094_4_k_cu_672122e0_300014cuda3std3__419piecewise_constructE)
_ZN40_INTERNAL_47eb4094_4_k_cu_672122e0_300014cuda3std3__419piecewise_constructE:
	.zero		1
	.type		_ZN40_INTERNAL_47eb4094_4_k_cu_672122e0_300014cuda3std3__45__cpo4cendE,@object
	.size		_ZN40_INTERNAL_47eb4094_4_k_cu_672122e0_300014cuda3std3__45__cpo4cendE,(_ZN40_INTERNAL_47eb4094_4_k_cu_672122e0_300014cuda3std6ranges3__45__cpo4swapE - _ZN40_INTERNAL_47eb4094_4_k_cu_672122e0_300014cuda3std3__45__cpo4cendE)
_ZN40_INTERNAL_47eb4094_4_k_cu_672122e0_300014cuda3std3__45__cpo4cendE:
	.zero		1
	.type		_ZN40_INTERNAL_47eb4094_4_k_cu_672122e0_300014cuda3std6ranges3__45__cpo4swapE,@object
	.size		_ZN40_INTERNAL_47eb4094_4_k_cu_672122e0_300014cuda3std6ranges3__45__cpo4swapE,(.L_8 - _ZN40_INTERNAL_47eb4094_4_k_cu_672122e0_300014cuda3std6ranges3__45__cpo4swapE)
_ZN40_INTERNAL_47eb4094_4_k_cu_672122e0_300014cuda3std6ranges3__45__cpo4swapE:
	.zero		1
.L_8:


//--------------------- .nv.constant0._ZN7cutlass13device_kernelINS_4gemm6kernel13GemmUniversalIN4cute5tupleIJiiiiEEENS1_10collective13CollectiveMmaINS1_34MainloopSm90TmaGmmaWarpSpecializedILi4ENS5_IJNS4_1CILi1EEESB_SB_EEENS1_35KernelTmaWarpSpecializedCooperativeEEENS5_IJNSA_ILi256EEENSA_ILi128EEENSA_ILi64EEEEEEfNS5_IJlSB_lEEEfSJ_NS4_8TiledMMAINS4_8MMA_AtomIJNS4_4SM904GMMA30MMA_64x128x8_F32TF32TF32_SS_TNILNSN_7ScaleInE1ELSP_1EEEEEENS4_6LayoutINS5_IJNSA_ILi2EEESB_SB_EEENS5_IJSB_NSA_ILi0EEESV_EEEEENS5_IJNS4_10UnderscoreESY_SY_EEEEENS4_13SM90_TMA_LOADENS4_14ComposedLayoutINS4_7SwizzleILi3ELi4ELi3EEENS4_18smem_ptr_flag_bitsILi32EEENSS_INS5_IJNSA_ILi8EEENSA_ILi32EEEEEENS5_IJS18_SB_EEEEEEEvNS4_8identityES11_S1C_vS1D_EENS_8epilogue10collective6detail29Sm90TmaWarpSpecializedAdapterINS1G_15DefaultEpilogueIfSJ_SJ_NS1F_6thread17LinearCombinationIfLi1EffLNS1K_9ScaleType4KindE0ELNS_15FloatRoundStyleE2EfEENS1_15EpilogueDefaultEEEEEvvEEEEvNT_6ParamsE --------------------------
	.section	.nv.constant0._ZN7cutlass13device_kernelINS_4gemm6kernel13GemmUniversalIN4cute5tupleIJiiiiEEENS1_10collective13CollectiveMmaINS1_34MainloopSm90TmaGmmaWarpSpecializedILi4ENS5_IJNS4_1CILi1EEESB_SB_EEENS1_35KernelTmaWarpSpecializedCooperativeEEENS5_IJNSA_ILi256EEENSA_ILi128EEENSA_ILi64EEEEEEfNS5_IJlSB_lEEEfSJ_NS4_8TiledMMAINS4_8MMA_AtomIJNS4_4SM904GMMA30MMA_64x128x8_F32TF32TF32_SS_TNILNSN_7ScaleInE1ELSP_1EEEEEENS4_6LayoutINS5_IJNSA_ILi2EEESB_SB_EEENS5_IJSB_NSA_ILi0EEESV_EEEEENS5_IJNS4_10UnderscoreESY_SY_EEEEENS4_13SM90_TMA_LOADENS4_14ComposedLayoutINS4_7SwizzleILi3ELi4ELi3EEENS4_18smem_ptr_flag_bitsILi32EEENSS_INS5_IJNSA_ILi8EEENSA_ILi32EEEEEENS5_IJS18_SB_EEEEEEEvNS4_8identityES11_S1C_vS1D_EENS_8epilogue10collective6detail29Sm90TmaWarpSpecializedAdapterINS1G_15DefaultEpilogueIfSJ_SJ_NS1F_6thread17LinearCombinationIfLi1EffLNS1K_9ScaleType4KindE0ELNS_15FloatRoundStyleE2EfEENS1_15EpilogueDefaultEEEEEvvEEEEvNT_6ParamsE,"a",@progbits
	.sectionflags	@""
	.align	4
.nv.constant0._ZN7cutlass13device_kernelINS_4gemm6kernel13GemmUniversalIN4cute5tupleIJiiiiEEENS1_10collective13CollectiveMmaINS1_34MainloopSm90TmaGmmaWarpSpecializedILi4ENS5_IJNS4_1CILi1EEESB_SB_EEENS1_35KernelTmaWarpSpecializedCooperativeEEENS5_IJNSA_ILi256EEENSA_ILi128EEENSA_ILi64EEEEEEfNS5_IJlSB_lEEEfSJ_NS4_8TiledMMAINS4_8MMA_AtomIJNS4_4SM904GMMA30MMA_64x128x8_F32TF32TF32_SS_TNILNSN_7ScaleInE1ELSP_1EEEEEENS4_6LayoutINS5_IJNSA_ILi2EEESB_SB_EEENS5_IJSB_NSA_ILi0EEESV_EEEEENS5_IJNS4_10UnderscoreESY_SY_EEEEENS4_13SM90_TMA_LOADENS4_14ComposedLayoutINS4_7SwizzleILi3ELi4ELi3EEENS4_18smem_ptr_flag_bitsILi32EEENSS_INS5_IJNSA_ILi8EEENSA_ILi32EEEEEENS5_IJS18_SB_EEEEEEEvNS4_8identityES11_S1C_vS1D_EENS_8epilogue10collective6detail29Sm90TmaWarpSpecializedAdapterINS1G_15DefaultEpilogueIfSJ_SJ_NS1F_6thread17LinearCombinationIfLi1EffLNS1K_9ScaleType4KindE0ELNS_15FloatRoundStyleE2EfEENS1_15EpilogueDefaultEEEEEvvEEEEvNT_6ParamsE:
	.zero		1664


//--------------------- SYMBOLS --------------------------

	.type		.nv.reservedSmem.offset0,@object
	.size		.nv.reservedSmem.offset0,0x4
	.type		__assertfail,@function
